//
// Generated by NVIDIA NVVM Compiler
//
// Compiler Build ID: CL-36424714
// Cuda compilation tools, release 13.0, V13.0.88
// Based on NVVM 20.0.0
//

.version 9.0
.target sm_100
.address_size 64

	// .globl	_Z11kernel_histPhPfjj
// _ZZ11kernel_histPhPfjjE11hist_shared has been demoted
// _ZZ12kernel_hist3PhPfjjE11hist_shared has been demoted
// _ZZ12kernel_hist2PfPhiiiE2Hs has been demoted
// _ZZ10kernel_cdfPfiE1p has been demoted

.visible .entry _Z11kernel_histPhPfjj(
	.param .u64 .ptr .align 1 _Z11kernel_histPhPfjj_param_0,
	.param .u64 .ptr .align 1 _Z11kernel_histPhPfjj_param_1,
	.param .u32 _Z11kernel_histPhPfjj_param_2,
	.param .u32 _Z11kernel_histPhPfjj_param_3
)
{
	.reg .pred 	%p<4>;
	.reg .b16 	%rs<2>;
	.reg .b32 	%r<29>;
	.reg .b32 	%f<3>;
	.reg .b64 	%rd<9>;
	// demoted variable
	.shared .align 4 .b8 _ZZ11kernel_histPhPfjjE11hist_shared[1024];
	ld.param.u64 	%rd1, [_Z11kernel_histPhPfjj_param_0];
	ld.param.u64 	%rd2, [_Z11kernel_histPhPfjj_param_1];
	ld.param.u32 	%r4, [_Z11kernel_histPhPfjj_param_2];
	ld.param.u32 	%r6, [_Z11kernel_histPhPfjj_param_3];
	add.s32 	%r7, %r6, -1;
	shr.u32 	%r8, %r7, 4;
	add.s32 	%r9, %r4, -1;
	shr.u32 	%r10, %r9, 4;
	mov.u32 	%r11, %tid.y;
	mad.lo.s32 	%r12, %r11, %r10, %r11;
	mov.u32 	%r13, %ctaid.y;
	add.s32 	%r14, %r12, %r13;
	mov.u32 	%r16, %tid.x;
	mad.lo.s32 	%r17, %r16, %r8, %r16;
	mov.u32 	%r18, %ctaid.x;
	add.s32 	%r19, %r17, %r18;
	mad.lo.s32 	%r1, %r14, %r6, %r19;
	shl.b32 	%r20, %r11, 4;
	add.s32 	%r2, %r20, %r16;
	shl.b32 	%r21, %r2, 2;
	mov.u32 	%r22, _ZZ11kernel_histPhPfjjE11hist_shared;
	add.s32 	%r3, %r22, %r21;
	mov.b32 	%r23, 0;
	st.shared.u32 	[%r3], %r23;
	bar.sync 	0;
	setp.ge.u32 	%p1, %r19, %r6;
	setp.ge.u32 	%p2, %r14, %r4;
	or.pred  	%p3, %p1, %p2;
	@%p3 bra 	$L__BB0_2;
	cvta.to.global.u64 	%rd3, %rd1;
	cvt.s64.s32 	%rd4, %r1;
	add.s64 	%rd5, %rd3, %rd4;
	ld.global.u8 	%rs1, [%rd5];
	mul.wide.u16 	%r24, %rs1, 4;
	add.s32 	%r26, %r22, %r24;
	atom.shared.add.u32 	%r27, [%r26], 1;
$L__BB0_2:
	cvta.to.global.u64 	%rd6, %rd2;
	bar.sync 	0;
	mul.wide.u32 	%rd7, %r2, 4;
	add.s64 	%rd8, %rd6, %rd7;
	ld.shared.u32 	%r28, [%r3];
	cvt.rn.f32.u32 	%f1, %r28;
	atom.global.add.f32 	%f2, [%rd8], %f1;
	ret;

}
	// .globl	_Z12kernel_hist3PhPfjj
.visible .entry _Z12kernel_hist3PhPfjj(
	.param .u64 .ptr .align 1 _Z12kernel_hist3PhPfjj_param_0,
	.param .u64 .ptr .align 1 _Z12kernel_hist3PhPfjj_param_1,
	.param .u32 _Z12kernel_hist3PhPfjj_param_2,
	.param .u32 _Z12kernel_hist3PhPfjj_param_3
)
{
	.reg .pred 	%p<4>;
	.reg .b16 	%rs<2>;
	.reg .b32 	%r<25>;
	.reg .b32 	%f<3>;
	.reg .b64 	%rd<9>;
	// demoted variable
	.shared .align 4 .b8 _ZZ12kernel_hist3PhPfjjE11hist_shared[1024];
	ld.param.u64 	%rd1, [_Z12kernel_hist3PhPfjj_param_0];
	ld.param.u64 	%rd2, [_Z12kernel_hist3PhPfjj_param_1];
	ld.param.u32 	%r4, [_Z12kernel_hist3PhPfjj_param_2];
	ld.param.u32 	%r6, [_Z12kernel_hist3PhPfjj_param_3];
	mov.u32 	%r7, %ctaid.x;
	shl.b32 	%r8, %r7, 4;
	mov.u32 	%r9, %tid.x;
	add.s32 	%r10, %r8, %r9;
	mov.u32 	%r11, %ctaid.y;
	shl.b32 	%r12, %r11, 4;
	mov.u32 	%r13, %tid.y;
	add.s32 	%r14, %r12, %r13;
	mad.lo.s32 	%r1, %r6, %r14, %r10;
	shl.b32 	%r16, %r13, 4;
	add.s32 	%r2, %r16, %r9;
	shl.b32 	%r17, %r2, 2;
	mov.u32 	%r18, _ZZ12kernel_hist3PhPfjjE11hist_shared;
	add.s32 	%r3, %r18, %r17;
	mov.b32 	%r19, 0;
	st.shared.u32 	[%r3], %r19;
	bar.sync 	0;
	setp.ge.u32 	%p1, %r10, %r6;
	setp.ge.u32 	%p2, %r14, %r4;
	or.pred  	%p3, %p1, %p2;
	@%p3 bra 	$L__BB1_2;
	cvta.to.global.u64 	%rd3, %rd1;
	cvt.s64.s32 	%rd4, %r1;
	add.s64 	%rd5, %rd3, %rd4;
	ld.global.u8 	%rs1, [%rd5];
	mul.wide.u16 	%r20, %rs1, 4;
	add.s32 	%r22, %r18, %r20;
	atom.shared.add.u32 	%r23, [%r22], 1;
$L__BB1_2:
	cvta.to.global.u64 	%rd6, %rd2;
	bar.sync 	0;
	mul.wide.u32 	%rd7, %r2, 4;
	add.s64 	%rd8, %rd6, %rd7;
	ld.shared.u32 	%r24, [%r3];
	cvt.rn.f32.u32 	%f1, %r24;
	atom.global.add.f32 	%f2, [%rd8], %f1;
	ret;

}
	// .globl	_Z12kernel_hist2PfPhiii
.visible .entry _Z12kernel_hist2PfPhiii(
	.param .u64 .ptr .align 1 _Z12kernel_hist2PfPhiii_param_0,
	.param .u64 .ptr .align 1 _Z12kernel_hist2PfPhiii_param_1,
	.param .u32 _Z12kernel_hist2PfPhiii_param_2,
	.param .u32 _Z12kernel_hist2PfPhiii_param_3,
	.param .u32 _Z12kernel_hist2PfPhiii_param_4
)
{
	.reg .pred 	%p<14>;
	.reg .b32 	%r<99>;
	.reg .b32 	%f<4>;
	.reg .b64 	%rd<17>;
	// demoted variable
	.shared .align 4 .b8 _ZZ12kernel_hist2PfPhiiiE2Hs[8192];
	ld.param.u64 	%rd3, [_Z12kernel_hist2PfPhiii_param_0];
	ld.param.u64 	%rd4, [_Z12kernel_hist2PfPhiii_param_1];
	ld.param.u32 	%r29, [_Z12kernel_hist2PfPhiii_param_2];
	ld.param.u32 	%r28, [_Z12kernel_hist2PfPhiii_param_3];
	ld.param.u32 	%r30, [_Z12kernel_hist2PfPhiii_param_4];
	cvta.to.global.u64 	%rd1, %rd4;
	cvta.to.global.u64 	%rd2, %rd3;
	mov.u32 	%r95, %tid.x;
	shr.u32 	%r31, %r95, 5;
	and.b32  	%r32, %r95, 31;
	mov.u32 	%r2, %ntid.x;
	shr.u32 	%r33, %r2, 5;
	add.s32 	%r3, %r28, 1;
	rem.u32 	%r34, %r95, %r30;
	mad.lo.s32 	%r4, %r34, %r28, %r34;
	div.s32 	%r35, %r29, %r33;
	mul.lo.s32 	%r36, %r35, %r31;
	mov.u32 	%r37, %ctaid.x;
	shl.b32 	%r38, %r37, 5;
	or.b32  	%r39, %r32, %r38;
	add.s32 	%r93, %r39, %r36;
	add.s32 	%r6, %r36, %r35;
	mov.u32 	%r40, %nctaid.x;
	shl.b32 	%r7, %r40, 5;
	mad.lo.s32 	%r8, %r30, %r28, %r30;
	setp.ge.s32 	%p1, %r95, %r8;
	@%p1 bra 	$L__BB2_3;
	mov.u32 	%r90, %r95;
$L__BB2_2:
	shl.b32 	%r41, %r90, 2;
	mov.u32 	%r42, _ZZ12kernel_hist2PfPhiiiE2Hs;
	add.s32 	%r43, %r42, %r41;
	mov.b32 	%r44, 0;
	st.shared.u32 	[%r43], %r44;
	add.s32 	%r90, %r90, %r2;
	setp.lt.s32 	%p2, %r90, %r8;
	@%p2 bra 	$L__BB2_2;
$L__BB2_3:
	bar.sync 	0;
	setp.ge.s32 	%p3, %r93, %r6;
	@%p3 bra 	$L__BB2_10;
	add.s32 	%r45, %r93, %r7;
	max.s32 	%r46, %r6, %r45;
	setp.lt.s32 	%p4, %r45, %r6;
	selp.u32 	%r47, 1, 0, %p4;
	add.s32 	%r48, %r45, %r47;
	sub.s32 	%r49, %r46, %r48;
	div.u32 	%r50, %r49, %r7;
	add.s32 	%r11, %r50, %r47;
	and.b32  	%r51, %r11, 3;
	setp.eq.s32 	%p5, %r51, 3;
	@%p5 bra 	$L__BB2_7;
	add.s32 	%r52, %r11, 1;
	and.b32  	%r53, %r52, 3;
	neg.s32 	%r91, %r53;
$L__BB2_6:
	.pragma "nounroll";
	cvt.s64.s32 	%rd5, %r93;
	add.s64 	%rd6, %rd1, %rd5;
	ld.global.u8 	%r54, [%rd6];
	add.s32 	%r55, %r4, %r54;
	shl.b32 	%r56, %r55, 2;
	mov.u32 	%r57, _ZZ12kernel_hist2PfPhiiiE2Hs;
	add.s32 	%r58, %r57, %r56;
	atom.shared.add.u32 	%r59, [%r58], 1;
	add.s32 	%r93, %r93, %r7;
	add.s32 	%r91, %r91, 1;
	setp.ne.s32 	%p6, %r91, 0;
	@%p6 bra 	$L__BB2_6;
$L__BB2_7:
	setp.lt.u32 	%p7, %r11, 3;
	@%p7 bra 	$L__BB2_10;
	mov.u32 	%r63, _ZZ12kernel_hist2PfPhiiiE2Hs;
	cvt.s64.s32 	%rd9, %r7;
$L__BB2_9:
	cvt.s64.s32 	%rd7, %r93;
	add.s64 	%rd8, %rd1, %rd7;
	ld.global.u8 	%r60, [%rd8];
	add.s32 	%r61, %r4, %r60;
	shl.b32 	%r62, %r61, 2;
	add.s32 	%r64, %r63, %r62;
	atom.shared.add.u32 	%r65, [%r64], 1;
	add.s32 	%r66, %r93, %r7;
	add.s64 	%rd10, %rd8, %rd9;
	ld.global.u8 	%r67, [%rd10];
	add.s32 	%r68, %r4, %r67;
	shl.b32 	%r69, %r68, 2;
	add.s32 	%r70, %r63, %r69;
	atom.shared.add.u32 	%r71, [%r70], 1;
	add.s32 	%r72, %r66, %r7;
	add.s64 	%rd11, %rd10, %rd9;
	ld.global.u8 	%r73, [%rd11];
	add.s32 	%r74, %r4, %r73;
	shl.b32 	%r75, %r74, 2;
	add.s32 	%r76, %r63, %r75;
	atom.shared.add.u32 	%r77, [%r76], 1;
	add.s32 	%r78, %r72, %r7;
	add.s64 	%rd12, %rd11, %rd9;
	ld.global.u8 	%r79, [%rd12];
	add.s32 	%r80, %r4, %r79;
	shl.b32 	%r81, %r80, 2;
	add.s32 	%r82, %r63, %r81;
	atom.shared.add.u32 	%r83, [%r82], 1;
	add.s32 	%r93, %r78, %r7;
	setp.lt.s32 	%p8, %r93, %r6;
	@%p8 bra 	$L__BB2_9;
$L__BB2_10:
	bar.sync 	0;
	setp.ge.s32 	%p9, %r95, %r28;
	@%p9 bra 	$L__BB2_17;
	setp.gt.s32 	%p10, %r8, 0;
	@%p10 bra 	$L__BB2_12;
	bra.uni 	$L__BB2_16;
$L__BB2_12:
	mov.u32 	%r87, _ZZ12kernel_hist2PfPhiiiE2Hs;
$L__BB2_13:
	mov.b32 	%r96, 0;
	mov.u32 	%r97, %r96;
$L__BB2_14:
	add.s32 	%r85, %r96, %r95;
	shl.b32 	%r86, %r85, 2;
	add.s32 	%r88, %r87, %r86;
	ld.shared.u32 	%r89, [%r88];
	add.s32 	%r97, %r89, %r97;
	add.s32 	%r96, %r96, %r3;
	setp.lt.s32 	%p12, %r96, %r8;
	@%p12 bra 	$L__BB2_14;
	cvt.rn.f32.s32 	%f2, %r97;
	mul.wide.s32 	%rd15, %r95, 4;
	add.s64 	%rd16, %rd2, %rd15;
	atom.global.add.f32 	%f3, [%rd16], %f2;
	add.s32 	%r95, %r95, %r2;
	setp.lt.s32 	%p13, %r95, %r28;
	@%p13 bra 	$L__BB2_13;
	bra.uni 	$L__BB2_17;
$L__BB2_16:
	mul.wide.s32 	%rd13, %r95, 4;
	add.s64 	%rd14, %rd2, %rd13;
	atom.global.add.f32 	%f1, [%rd14], 0f00000000;
	add.s32 	%r95, %r95, %r2;
	setp.lt.s32 	%p11, %r95, %r28;
	@%p11 bra 	$L__BB2_16;
$L__BB2_17:
	ret;

}
	// .globl	_Z18kernel_hist_globalPhPfjj
.visible .entry _Z18kernel_hist_globalPhPfjj(
	.param .u64 .ptr .align 1 _Z18kernel_hist_globalPhPfjj_param_0,
	.param .u64 .ptr .align 1 _Z18kernel_hist_globalPhPfjj_param_1,
	.param .u32 _Z18kernel_hist_globalPhPfjj_param_2,
	.param .u32 _Z18kernel_hist_globalPhPfjj_param_3
)
{
	.reg .pred 	%p<4>;
	.reg .b32 	%r<18>;
	.reg .b32 	%f<2>;
	.reg .b64 	%rd<9>;

	ld.param.u64 	%rd1, [_Z18kernel_hist_globalPhPfjj_param_0];
	ld.param.u64 	%rd2, [_Z18kernel_hist_globalPhPfjj_param_1];
	ld.param.u32 	%r2, [_Z18kernel_hist_globalPhPfjj_param_2];
	ld.param.u32 	%r4, [_Z18kernel_hist_globalPhPfjj_param_3];
	mov.u32 	%r5, %ctaid.x;
	shl.b32 	%r6, %r5, 4;
	mov.u32 	%r7, %tid.x;
	add.s32 	%r8, %r6, %r7;
	mov.u32 	%r9, %ctaid.y;
	shl.b32 	%r10, %r9, 4;
	mov.u32 	%r11, %tid.y;
	add.s32 	%r12, %r10, %r11;
	mov.u32 	%r14, %nctaid.x;
	mul.lo.s32 	%r15, %r14, %r12;
	shl.b32 	%r16, %r15, 4;
	add.s32 	%r1, %r16, %r8;
	setp.ge.u32 	%p1, %r8, %r4;
	setp.ge.u32 	%p2, %r12, %r2;
	or.pred  	%p3, %p1, %p2;
	@%p3 bra 	$L__BB3_2;
	cvta.to.global.u64 	%rd3, %rd1;
	cvta.to.global.u64 	%rd4, %rd2;
	cvt.s64.s32 	%rd5, %r1;
	add.s64 	%rd6, %rd3, %rd5;
	ld.global.u8 	%r17, [%rd6];
	mul.wide.u32 	%rd7, %r17, 4;
	add.s64 	%rd8, %rd4, %rd7;
	atom.global.add.f32 	%f1, [%rd8], 0f3F800000;
$L__BB3_2:
	bar.sync 	0;
	ret;

}
	// .globl	_Z10kernel_cdfPfi
.visible .entry _Z10kernel_cdfPfi(
	.param .u64 .ptr .align 1 _Z10kernel_cdfPfi_param_0,
	.param .u32 _Z10kernel_cdfPfi_param_1
)
{
	.reg .pred 	%p<18>;
	.reg .b32 	%r<49>;
	.reg .b32 	%f<50>;
	.reg .b64 	%rd<5>;
	// demoted variable
	.shared .align 4 .b8 _ZZ10kernel_cdfPfiE1p[1024];
	ld.param.u64 	%rd2, [_Z10kernel_cdfPfi_param_0];
	ld.param.u32 	%r5, [_Z10kernel_cdfPfi_param_1];
	cvta.to.global.u64 	%rd3, %rd2;
	mov.u32 	%r6, %ctaid.x;
	mov.u32 	%r7, %ntid.x;
	mov.u32 	%r1, %tid.x;
	mad.lo.s32 	%r2, %r6, %r7, %r1;
	setp.gt.s32 	%p1, %r2, 255;
	mul.wide.s32 	%rd4, %r2, 4;
	add.s64 	%rd1, %rd3, %rd4;
	@%p1 bra 	$L__BB4_2;
	ld.global.f32 	%f1, [%rd1];
	cvt.rn.f32.s32 	%f2, %r5;
	div.rn.f32 	%f3, %f1, %f2;
	shl.b32 	%r8, %r2, 2;
	mov.u32 	%r9, _ZZ10kernel_cdfPfiE1p;
	add.s32 	%r10, %r9, %r8;
	st.shared.f32 	[%r10], %f3;
$L__BB4_2:
	bar.sync 	0;
	shl.b32 	%r11, %r1, 1;
	add.s32 	%r3, %r11, 2;
	setp.gt.u32 	%p2, %r1, 127;
	shl.b32 	%r12, %r1, 3;
	mov.u32 	%r13, _ZZ10kernel_cdfPfiE1p;
	add.s32 	%r4, %r13, %r12;
	@%p2 bra 	$L__BB4_4;
	ld.shared.f32 	%f4, [%r4];
	ld.shared.f32 	%f5, [%r4+4];
	add.f32 	%f6, %f4, %f5;
	st.shared.f32 	[%r4+4], %f6;
$L__BB4_4:
	bar.sync 	0;
	setp.gt.u32 	%p3, %r1, 63;
	@%p3 bra 	$L__BB4_6;
	shl.b32 	%r14, %r3, 3;
	add.s32 	%r16, %r13, %r14;
	ld.shared.f32 	%f7, [%r16+-12];
	ld.shared.f32 	%f8, [%r16+-4];
	add.f32 	%f9, %f7, %f8;
	st.shared.f32 	[%r16+-4], %f9;
$L__BB4_6:
	bar.sync 	0;
	setp.gt.u32 	%p4, %r1, 31;
	@%p4 bra 	$L__BB4_8;
	shl.b32 	%r17, %r3, 4;
	add.s32 	%r19, %r13, %r17;
	ld.shared.f32 	%f10, [%r19+-20];
	ld.shared.f32 	%f11, [%r19+-4];
	add.f32 	%f12, %f10, %f11;
	st.shared.f32 	[%r19+-4], %f12;
$L__BB4_8:
	bar.sync 	0;
	setp.gt.u32 	%p5, %r1, 15;
	@%p5 bra 	$L__BB4_10;
	shl.b32 	%r20, %r3, 5;
	add.s32 	%r22, %r13, %r20;
	ld.shared.f32 	%f13, [%r22+-36];
	ld.shared.f32 	%f14, [%r22+-4];
	add.f32 	%f15, %f13, %f14;
	st.shared.f32 	[%r22+-4], %f15;
$L__BB4_10:
	bar.sync 	0;
	setp.gt.u32 	%p6, %r1, 7;
	@%p6 bra 	$L__BB4_12;
	shl.b32 	%r23, %r3, 6;
	add.s32 	%r25, %r13, %r23;
	ld.shared.f32 	%f16, [%r25+-68];
	ld.shared.f32 	%f17, [%r25+-4];
	add.f32 	%f18, %f16, %f17;
	st.shared.f32 	[%r25+-4], %f18;
$L__BB4_12:
	bar.sync 	0;
	setp.gt.u32 	%p7, %r1, 3;
	@%p7 bra 	$L__BB4_14;
	shl.b32 	%r26, %r3, 7;
	add.s32 	%r28, %r13, %r26;
	ld.shared.f32 	%f19, [%r28+-132];
	ld.shared.f32 	%f20, [%r28+-4];
	add.f32 	%f21, %f19, %f20;
	st.shared.f32 	[%r28+-4], %f21;
$L__BB4_14:
	bar.sync 	0;
	setp.gt.u32 	%p8, %r1, 1;
	@%p8 bra 	$L__BB4_16;
	shl.b32 	%r29, %r3, 8;
	add.s32 	%r31, %r13, %r29;
	ld.shared.f32 	%f22, [%r31+-260];
	ld.shared.f32 	%f23, [%r31+-4];
	add.f32 	%f24, %f22, %f23;
	st.shared.f32 	[%r31+-4], %f24;
$L__BB4_16:
	bar.sync 	0;
	setp.ne.s32 	%p9, %r1, 0;
	@%p9 bra 	$L__BB4_18;
	ld.shared.f32 	%f25, [_ZZ10kernel_cdfPfiE1p+508];
	ld.shared.f32 	%f26, [_ZZ10kernel_cdfPfiE1p+1020];
	add.f32 	%f27, %f25, %f26;
	st.shared.f32 	[_ZZ10kernel_cdfPfiE1p+1020], %f27;
$L__BB4_18:
	setp.ne.s32 	%p10, %r1, 0;
	bar.sync 	0;
	bar.sync 	0;
	bar.sync 	0;
	@%p10 bra 	$L__BB4_20;
	ld.shared.f32 	%f28, [_ZZ10kernel_cdfPfiE1p+508];
	ld.shared.f32 	%f29, [_ZZ10kernel_cdfPfiE1p+764];
	add.f32 	%f30, %f28, %f29;
	st.shared.f32 	[_ZZ10kernel_cdfPfiE1p+764], %f30;
$L__BB4_20:
	bar.sync 	0;
	setp.gt.u32 	%p11, %r1, 2;
	@%p11 bra 	$L__BB4_22;
	shl.b32 	%r32, %r3, 7;
	add.s32 	%r34, %r13, %r32;
	ld.shared.f32 	%f31, [%r34+-4];
	ld.shared.f32 	%f32, [%r34+124];
	add.f32 	%f33, %f31, %f32;
	st.shared.f32 	[%r34+124], %f33;
$L__BB4_22:
	bar.sync 	0;
	setp.gt.u32 	%p12, %r1, 6;
	@%p12 bra 	$L__BB4_24;
	shl.b32 	%r35, %r3, 6;
	add.s32 	%r37, %r13, %r35;
	ld.shared.f32 	%f34, [%r37+-4];
	ld.shared.f32 	%f35, [%r37+60];
	add.f32 	%f36, %f34, %f35;
	st.shared.f32 	[%r37+60], %f36;
$L__BB4_24:
	bar.sync 	0;
	setp.gt.u32 	%p13, %r1, 14;
	@%p13 bra 	$L__BB4_26;
	shl.b32 	%r38, %r3, 5;
	add.s32 	%r40, %r13, %r38;
	ld.shared.f32 	%f37, [%r40+-4];
	ld.shared.f32 	%f38, [%r40+28];
	add.f32 	%f39, %f37, %f38;
	st.shared.f32 	[%r40+28], %f39;
$L__BB4_26:
	bar.sync 	0;
	setp.gt.u32 	%p14, %r1, 30;
	@%p14 bra 	$L__BB4_28;
	shl.b32 	%r41, %r3, 4;
	add.s32 	%r43, %r13, %r41;
	ld.shared.f32 	%f40, [%r43+-4];
	ld.shared.f32 	%f41, [%r43+12];
	add.f32 	%f42, %f40, %f41;
	st.shared.f32 	[%r43+12], %f42;
$L__BB4_28:
	bar.sync 	0;
	setp.gt.u32 	%p15, %r1, 62;
	@%p15 bra 	$L__BB4_30;
	shl.b32 	%r44, %r3, 3;
	add.s32 	%r46, %r13, %r44;
	ld.shared.f32 	%f43, [%r46+-4];
	ld.shared.f32 	%f44, [%r46+4];
	add.f32 	%f45, %f43, %f44;
	st.shared.f32 	[%r46+4], %f45;
$L__BB4_30:
	bar.sync 	0;
	setp.gt.u32 	%p16, %r1, 126;
	@%p16 bra 	$L__BB4_32;
	ld.shared.f32 	%f46, [%r4+4];
	ld.shared.f32 	%f47, [%r4+8];
	add.f32 	%f48, %f46, %f47;
	st.shared.f32 	[%r4+8], %f48;
$L__BB4_32:
	setp.gt.s32 	%p17, %r2, 255;
	bar.sync 	0;
	@%p17 bra 	$L__BB4_34;
	shl.b32 	%r47, %r1, 2;
	sub.s32 	%r48, %r4, %r47;
	ld.shared.f32 	%f49, [%r48];
	st.global.f32 	[%rd1], %f49;
$L__BB4_34:
	ret;

}
	// .globl	_Z18kernel_equlizationPhPfjj
.visible .entry _Z18kernel_equlizationPhPfjj(
	.param .u64 .ptr .align 1 _Z18kernel_equlizationPhPfjj_param_0,
	.param .u64 .ptr .align 1 _Z18kernel_equlizationPhPfjj_param_1,
	.param .u32 _Z18kernel_equlizationPhPfjj_param_2,
	.param .u32 _Z18kernel_equlizationPhPfjj_param_3
)
{
	.reg .pred 	%p<6>;
	.reg .b32 	%r<19>;
	.reg .b32 	%f<10>;
	.reg .b64 	%rd<9>;

	ld.param.u64 	%rd1, [_Z18kernel_equlizationPhPfjj_param_0];
	ld.param.u64 	%rd2, [_Z18kernel_equlizationPhPfjj_param_1];
	ld.param.u32 	%r2, [_Z18kernel_equlizationPhPfjj_param_2];
	ld.param.u32 	%r4, [_Z18kernel_equlizationPhPfjj_param_3];
	mov.u32 	%r5, %ctaid.x;
	shl.b32 	%r6, %r5, 4;
	mov.u32 	%r7, %tid.x;
	add.s32 	%r8, %r6, %r7;
	mov.u32 	%r9, %ctaid.y;
	shl.b32 	%r10, %r9, 4;
	mov.u32 	%r11, %tid.y;
	add.s32 	%r12, %r10, %r11;
	mov.u32 	%r14, %nctaid.x;
	mul.lo.s32 	%r15, %r14, %r12;
	shl.b32 	%r16, %r15, 4;
	add.s32 	%r1, %r16, %r8;
	setp.ge.u32 	%p1, %r8, %r4;
	setp.ge.u32 	%p2, %r12, %r2;
	or.pred  	%p3, %p1, %p2;
	@%p3 bra 	$L__BB5_2;
	cvta.to.global.u64 	%rd3, %rd2;
	cvta.to.global.u64 	%rd4, %rd1;
	ld.global.f32 	%f1, [%rd3];
	cvt.s64.s32 	%rd5, %r1;
	add.s64 	%rd6, %rd4, %rd5;
	ld.global.u8 	%r17, [%rd6];
	mul.wide.u32 	%rd7, %r17, 4;
	add.s64 	%rd8, %rd3, %rd7;
	ld.global.f32 	%f2, [%rd8];
	sub.f32 	%f3, %f2, %f1;
	mul.f32 	%f4, %f3, 0f437F0000;
	mov.f32 	%f5, 0f3F800000;
	sub.f32 	%f6, %f5, %f1;
	div.rn.f32 	%f7, %f4, %f6;
	setp.lt.f32 	%p4, %f7, 0f00000000;
	selp.f32 	%f8, 0f00000000, %f7, %p4;
	setp.gt.f32 	%p5, %f8, 0f437F0000;
	selp.f32 	%f9, 0f437F0000, %f8, %p5;
	cvt.rzi.u32.f32 	%r18, %f9;
	st.global.u8 	[%rd6], %r18;
$L__BB5_2:
	ret;

}


// ===== COMPILED SASS (sm_100) =====

	.target	sm_100

	.elftype	@"ET_EXEC"


//--------------------- .note.nv.tkinfo           --------------------------
	.section	.note.nv.tkinfo,"",@"SHT_NOTE"
	.sectionflags	@"SHF_NOTE_NV_TKINFO"
	.tkinfo
        /*0018*/ 	.word	0x00000002
        /*0030*/ 	.string	""
        /*0030*/ 	.string	"ptxas"
        /*0030*/ 	.string	"Cuda compilation tools, release 13.0, V13.0.88"
        /*0030*/ 	.string	"Build cuda_13.0.r13.0/compiler.36424714_0"
        /*0030*/ 	.string	"-arch sm_100 -m 64 "



//--------------------- .note.nv.cuinfo           --------------------------
	.section	.note.nv.cuinfo,"",@"SHT_NOTE"
	.sectionflags	@"SHF_NOTE_NV_CUINFO"
        /*0018*/ 	.short	0x0002
        /*001a*/ 	.short	0x0064
        /*001c*/ 	.short	0x0082
	.zero		2


//--------------------- .nv.info                  --------------------------
	.section	.nv.info,"",@"SHT_CUDA_INFO"
	.align	4


	//----- nvinfo : EIATTR_REGCOUNT
	.align		4
        /*0000*/ 	.byte	0x04, 0x2f
        /*0002*/ 	.short	(.L_1 - .L_0)
	.align		4
.L_0:
        /*0004*/ 	.word	index@(_Z11kernel_histPhPfjj)
        /*0008*/ 	.word	0x00000008


	//----- nvinfo : EIATTR_FRAME_SIZE
	.align		4
.L_1:
        /*000c*/ 	.byte	0x04, 0x11
        /*000e*/ 	.short	(.L_3 - .L_2)
	.align		4
.L_2:
        /*0010*/ 	.word	index@(_Z11kernel_histPhPfjj)
        /*0014*/ 	.word	0x00000000


	//----- nvinfo : EIATTR_REGCOUNT
	.align		4
.L_3:
        /*0018*/ 	.byte	0x04, 0x2f
        /*001a*/ 	.short	(.L_5 - .L_4)
	.align		4
.L_4:
        /*001c*/ 	.word	index@(_Z12kernel_hist3PhPfjj)
        /*0020*/ 	.word	0x00000008


	//----- nvinfo : EIATTR_FRAME_SIZE
	.align		4
.L_5:
        /*0024*/ 	.byte	0x04, 0x11
        /*0026*/ 	.short	(.L_7 - .L_6)
	.align		4
.L_6:
        /*0028*/ 	.word	index@(_Z12kernel_hist3PhPfjj)
        /*002c*/ 	.word	0x00000000


	//----- nvinfo : EIATTR_REGCOUNT
	.align		4
.L_7:
        /*0030*/ 	.byte	0x04, 0x2f
        /*0032*/ 	.short	(.L_9 - .L_8)
	.align		4
.L_8:
        /*0034*/ 	.word	index@(_Z12kernel_hist2PfPhiii)
        /*0038*/ 	.word	0x0000001e


	//----- nvinfo : EIATTR_FRAME_SIZE
	.align		4
.L_9:
        /*003c*/ 	.byte	0x04, 0x11
        /*003e*/ 	.short	(.L_11 - .L_10)
	.align		4
.L_10:
        /*0040*/ 	.word	index@(_Z12kernel_hist2PfPhiii)
        /*0044*/ 	.word	0x00000000


	//----- nvinfo : EIATTR_REGCOUNT
	.align		4
.L_11:
        /*0048*/ 	.byte	0x04, 0x2f
        /*004a*/ 	.short	(.L_13 - .L_12)
	.align		4
.L_12:
        /*004c*/ 	.word	index@(_Z18kernel_hist_globalPhPfjj)
        /*0050*/ 	.word	0x0000000a


	//----- nvinfo : EIATTR_FRAME_SIZE
	.align		4
.L_13:
        /*0054*/ 	.byte	0x04, 0x11
        /*0056*/ 	.short	(.L_15 - .L_14)
	.align		4
.L_14:
        /*0058*/ 	.word	index@(_Z18kernel_hist_globalPhPfjj)
        /*005c*/ 	.word	0x00000000


	//----- nvinfo : EIATTR_REGCOUNT
	.align		4
.L_15:
        /*0060*/ 	.byte	0x04, 0x2f
        /*0062*/ 	.short	(.L_17 - .L_16)
	.align		4
.L_16:
        /*0064*/ 	.word	index@(_Z10kernel_cdfPfi)
        /*0068*/ 	.word	0x00000012


	//----- nvinfo : EIATTR_FRAME_SIZE
	.align		4
.L_17:
        /*006c*/ 	.byte	0x04, 0x11
        /*006e*/ 	.short	(.L_19 - .L_18)
	.align		4
.L_18:
        /*0070*/ 	.word	index@($__internal_1_$__cuda_sm3x_div_rn_noftz_f32_slowpath)
        /*0074*/ 	.word	0x00000000


	//----- nvinfo : EIATTR_FRAME_SIZE
	.align		4
.L_19:
        /*0078*/ 	.byte	0x04, 0x11
        /*007a*/ 	.short	(.L_21 - .L_20)
	.align		4
.L_20:
        /*007c*/ 	.word	index@(_Z10kernel_cdfPfi)
        /*0080*/ 	.word	0x00000000


	//----- nvinfo : EIATTR_REGCOUNT
	.align		4
.L_21:
        /*0084*/ 	.byte	0x04, 0x2f
        /*0086*/ 	.short	(.L_23 - .L_22)
	.align		4
.L_22:
        /*0088*/ 	.word	index@(_Z18kernel_equlizationPhPfjj)
        /*008c*/ 	.word	0x00000010


	//----- nvinfo : EIATTR_FRAME_SIZE
	.align		4
.L_23:
        /*0090*/ 	.byte	0x04, 0x11
        /*0092*/ 	.short	(.L_25 - .L_24)
	.align		4
.L_24:
        /*0094*/ 	.word	index@($__internal_0_$__cuda_sm3x_div_rn_noftz_f32_slowpath)
        /*0098*/ 	.word	0x00000000


	//----- nvinfo : EIATTR_FRAME_SIZE
	.align		4
.L_25:
        /*009c*/ 	.byte	0x04, 0x11
        /*009e*/ 	.short	(.L_27 - .L_26)
	.align		4
.L_26:
        /*00a0*/ 	.word	index@(_Z18kernel_equlizationPhPfjj)
        /*00a4*/ 	.word	0x00000000


	//----- nvinfo : EIATTR_MIN_STACK_SIZE
	.align		4
.L_27:
        /*00a8*/ 	.byte	0x04, 0x12
        /*00aa*/ 	.short	(.L_29 - .L_28)
	.align		4
.L_28:
        /*00ac*/ 	.word	index@(_Z18kernel_equlizationPhPfjj)
        /*00b0*/ 	.word	0x00000000


	//----- nvinfo : EIATTR_MIN_STACK_SIZE
	.align		4
.L_29:
        /*00b4*/ 	.byte	0x04, 0x12
        /*00b6*/ 	.short	(.L_31 - .L_30)
	.align		4
.L_30:
        /*00b8*/ 	.word	index@(_Z10kernel_cdfPfi)
        /*00bc*/ 	.word	0x00000000


	//----- nvinfo : EIATTR_MIN_STACK_SIZE
	.align		4
.L_31:
        /*00c0*/ 	.byte	0x04, 0x12
        /*00c2*/ 	.short	(.L_33 - .L_32)
	.align		4
.L_32:
        /*00c4*/ 	.word	index@(_Z18kernel_hist_globalPhPfjj)
        /*00c8*/ 	.word	0x00000000


	//----- nvinfo : EIATTR_MIN_STACK_SIZE
	.align		4
.L_33:
        /*00cc*/ 	.byte	0x04, 0x12
        /*00ce*/ 	.short	(.L_35 - .L_34)
	.align		4
.L_34:
        /*00d0*/ 	.word	index@(_Z12kernel_hist2PfPhiii)
        /*00d4*/ 	.word	0x00000000


	//----- nvinfo : EIATTR_MIN_STACK_SIZE
	.align		4
.L_35:
        /*00d8*/ 	.byte	0x04, 0x12
        /*00da*/ 	.short	(.L_37 - .L_36)
	.align		4
.L_36:
        /*00dc*/ 	.word	index@(_Z12kernel_hist3PhPfjj)
        /*00e0*/ 	.word	0x00000000


	//----- nvinfo : EIATTR_MIN_STACK_SIZE
	.align		4
.L_37:
        /*00e4*/ 	.byte	0x04, 0x12
        /*00e6*/ 	.short	(.L_39 - .L_38)
	.align		4
.L_38:
        /*00e8*/ 	.word	index@(_Z11kernel_histPhPfjj)
        /*00ec*/ 	.word	0x00000000
.L_39:


//--------------------- .nv.compat                --------------------------
	.section	.nv.compat,"",@"SHT_CUDA_COMPAT_INFO"
	.align	4
        /*0000*/ 	.byte	0x02, 0x09, 0x00, 0x00, 0x02, 0x02, 0x01, 0x00, 0x02, 0x05, 0x05, 0x00, 0x03, 0x07, 0x01, 0x01
        /*0010*/ 	.byte	0x02, 0x03, 0x00, 0x00, 0x02, 0x06, 0x01, 0x00, 0x04, 0x0b, 0x08, 0x00, 0x01, 0x00, 0x00, 0x00
        /*0020*/ 	.byte	0x00, 0x00, 0x00, 0x00


//--------------------- .nv.info._Z18kernel_equlizationPhPfjj --------------------------
	.section	.nv.info._Z18kernel_equlizationPhPfjj,"",@"SHT_CUDA_INFO"
	.sectionflags	@""
	.align	4


	//----- nvinfo : EIATTR_CUDA_API_VERSION
	.align		4
        /*0000*/ 	.byte	0x04, 0x37
        /*0002*/ 	.short	(.L_41 - .L_40)
.L_40:
        /*0004*/ 	.word	0x00000082


	//----- nvinfo : EIATTR_KPARAM_INFO
	.align		4
.L_41:
        /*0008*/ 	.byte	0x04, 0x17
        /*000a*/ 	.short	(.L_43 - .L_42)
.L_42:
        /*000c*/ 	.word	0x00000000
        /*0010*/ 	.short	0x0003
        /*0012*/ 	.short	0x0014
        /*0014*/ 	.byte	0x00, 0xf0, 0x11, 0x00


	//----- nvinfo : EIATTR_KPARAM_INFO
	.align		4
.L_43:
        /*0018*/ 	.byte	0x04, 0x17
        /*001a*/ 	.short	(.L_45 - .L_44)
.L_44:
        /*001c*/ 	.word	0x00000000
        /*0020*/ 	.short	0x0002
        /*0022*/ 	.short	0x0010
        /*0024*/ 	.byte	0x00, 0xf0, 0x11, 0x00


	//----- nvinfo : EIATTR_KPARAM_INFO
	.align		4
.L_45:
        /*0028*/ 	.byte	0x04, 0x17
        /*002a*/ 	.short	(.L_47 - .L_46)
.L_46:
        /*002c*/ 	.word	0x00000000
        /*0030*/ 	.short	0x0001
        /*0032*/ 	.short	0x0008
        /*0034*/ 	.byte	0x00, 0xf5, 0x21, 0x00


	//----- nvinfo : EIATTR_KPARAM_INFO
	.align		4
.L_47:
        /*0038*/ 	.byte	0x04, 0x17
        /*003a*/ 	.short	(.L_49 - .L_48)
.L_48:
        /*003c*/ 	.word	0x00000000
        /*0040*/ 	.short	0x0000
        /*0042*/ 	.short	0x0000
        /*0044*/ 	.byte	0x00, 0xf5, 0x21, 0x00


	//----- nvinfo : EIATTR_SPARSE_MMA_MASK
	.align		4
.L_49:
        /*0048*/ 	.byte	0x03, 0x50
        /*004a*/ 	.short	0x0000


	//----- nvinfo : EIATTR_MAXREG_COUNT
	.align		4
        /*004c*/ 	.byte	0x03, 0x1b
        /*004e*/ 	.short	0x00ff


	//----- nvinfo : EIATTR_MERCURY_ISA_VERSION
	.align		4
        /*0050*/ 	.byte	0x03, 0x5f
        /*0052*/ 	.short	0x0101


	//----- nvinfo : EIATTR_VRC_CTA_INIT_COUNT
	.align		4
        /*0054*/ 	.byte	0x02, 0x4a
	.zero		1
	.zero		1


	//----- nvinfo : EIATTR_EXIT_INSTR_OFFSETS
	.align		4
        /*0058*/ 	.byte	0x04, 0x1c
        /*005a*/ 	.short	(.L_51 - .L_50)


	//   ....[0]....
.L_50:
        /*005c*/ 	.word	0x000000c0


	//   ....[1]....
        /*0060*/ 	.word	0x000002d0


	//----- nvinfo : EIATTR_CRS_STACK_SIZE
	.align		4
.L_51:
        /*0064*/ 	.byte	0x04, 0x1e
        /*0066*/ 	.short	(.L_53 - .L_52)
.L_52:
        /*0068*/ 	.word	0x00000000


	//----- nvinfo : EIATTR_CBANK_PARAM_SIZE
	.align		4
.L_53:
        /*006c*/ 	.byte	0x03, 0x19
        /*006e*/ 	.short	0x0018


	//----- nvinfo : EIATTR_PARAM_CBANK
	.align		4
        /*0070*/ 	.byte	0x04, 0x0a
        /*0072*/ 	.short	(.L_55 - .L_54)
	.align		4
.L_54:
        /*0074*/ 	.word	index@(.nv.constant0._Z18kernel_equlizationPhPfjj)
        /*0078*/ 	.short	0x0380
        /*007a*/ 	.short	0x0018


	//----- nvinfo : EIATTR_SW_WAR
	.align		4
.L_55:
        /*007c*/ 	.byte	0x04, 0x36
        /*007e*/ 	.short	(.L_57 - .L_56)
.L_56:
        /*0080*/ 	.word	0x00000008
.L_57:


//--------------------- .nv.info._Z10kernel_cdfPfi --------------------------
	.section	.nv.info._Z10kernel_cdfPfi,"",@"SHT_CUDA_INFO"
	.sectionflags	@""
	.align	4


	//----- nvinfo : EIATTR_CUDA_API_VERSION
	.align		4
        /*0000*/ 	.byte	0x04, 0x37
        /*0002*/ 	.short	(.L_59 - .L_58)
.L_58:
        /*0004*/ 	.word	0x00000082


	//----- nvinfo : EIATTR_KPARAM_INFO
	.align		4
.L_59:
        /*0008*/ 	.byte	0x04, 0x17
        /*000a*/ 	.short	(.L_61 - .L_60)
.L_60:
        /*000c*/ 	.word	0x00000000
        /*0010*/ 	.short	0x0001
        /*0012*/ 	.short	0x0008
        /*0014*/ 	.byte	0x00, 0xf0, 0x11, 0x00


	//----- nvinfo : EIATTR_KPARAM_INFO
	.align		4
.L_61:
        /*0018*/ 	.byte	0x04, 0x17
        /*001a*/ 	.short	(.L_63 - .L_62)
.L_62:
        /*001c*/ 	.word	0x00000000
        /*0020*/ 	.short	0x0000
        /*0022*/ 	.short	0x0000
        /*0024*/ 	.byte	0x00, 0xf5, 0x21, 0x00


	//----- nvinfo : EIATTR_SPARSE_MMA_MASK
	.align		4
.L_63:
        /*0028*/ 	.byte	0x03, 0x50
        /*002a*/ 	.short	0x0000


	//----- nvinfo : EIATTR_MAXREG_COUNT
	.align		4
        /*002c*/ 	.byte	0x03, 0x1b
        /*002e*/ 	.short	0x00ff


	//----- nvinfo : EIATTR_NUM_BARRIERS
	.align		4
        /*0030*/ 	.byte	0x02, 0x4c
        /*0032*/ 	.byte	0x01
	.zero		1


	//----- nvinfo : EIATTR_MERCURY_ISA_VERSION
	.align		4
        /*0034*/ 	.byte	0x03, 0x5f
        /*0036*/ 	.short	0x0101


	//----- nvinfo : EIATTR_VRC_CTA_INIT_COUNT
	.align		4
        /*0038*/ 	.byte	0x02, 0x4a
	.zero		1
	.zero		1


	//----- nvinfo : EIATTR_EXIT_INSTR_OFFSETS
	.align		4
        /*003c*/ 	.byte	0x04, 0x1c
        /*003e*/ 	.short	(.L_65 - .L_64)


	//   ....[0]....
.L_64:
        /*0040*/ 	.word	0x000008c0


	//   ....[1]....
        /*0044*/ 	.word	0x00000900


	//----- nvinfo : EIATTR_CRS_STACK_SIZE
	.align		4
.L_65:
        /*0048*/ 	.byte	0x04, 0x1e
        /*004a*/ 	.short	(.L_67 - .L_66)
.L_66:
        /*004c*/ 	.word	0x00000000


	//----- nvinfo : EIATTR_CBANK_PARAM_SIZE
	.align		4
.L_67:
        /*0050*/ 	.byte	0x03, 0x19
        /*0052*/ 	.short	0x000c


	//----- nvinfo : EIATTR_PARAM_CBANK
	.align		4
        /*0054*/ 	.byte	0x04, 0x0a
        /*0056*/ 	.short	(.L_69 - .L_68)
	.align		4
.L_68:
        /*0058*/ 	.word	index@(.nv.constant0._Z10kernel_cdfPfi)
        /*005c*/ 	.short	0x0380
        /*005e*/ 	.short	0x000c


	//----- nvinfo : EIATTR_SW_WAR
	.align		4
.L_69:
        /*0060*/ 	.byte	0x04, 0x36
        /*0062*/ 	.short	(.L_71 - .L_70)
.L_70:
        /*0064*/ 	.word	0x00000008
.L_71:


//--------------------- .nv.info._Z18kernel_hist_globalPhPfjj --------------------------
	.section	.nv.info._Z18kernel_hist_globalPhPfjj,"",@"SHT_CUDA_INFO"
	.sectionflags	@""
	.align	4


	//----- nvinfo : EIATTR_CUDA_API_VERSION
	.align		4
        /*0000*/ 	.byte	0x04, 0x37
        /*0002*/ 	.short	(.L_73 - .L_72)
.L_72:
        /*0004*/ 	.word	0x00000082


	//----- nvinfo : EIATTR_KPARAM_INFO
	.align		4
.L_73:
        /*0008*/ 	.byte	0x04, 0x17
        /*000a*/ 	.short	(.L_75 - .L_74)
.L_74:
        /*000c*/ 	.word	0x00000000
        /*0010*/ 	.short	0x0003
        /*0012*/ 	.short	0x0014
        /*0014*/ 	.byte	0x00, 0xf0, 0x11, 0x00


	//----- nvinfo : EIATTR_KPARAM_INFO
	.align		4
.L_75:
        /*0018*/ 	.byte	0x04, 0x17
        /*001a*/ 	.short	(.L_77 - .L_76)
.L_76:
        /*001c*/ 	.word	0x00000000
        /*0020*/ 	.short	0x0002
        /*0022*/ 	.short	0x0010
        /*0024*/ 	.byte	0x00, 0xf0, 0x11, 0x00


	//----- nvinfo : EIATTR_KPARAM_INFO
	.align		4
.L_77:
        /*0028*/ 	.byte	0x04, 0x17
        /*002a*/ 	.short	(.L_79 - .L_78)
.L_78:
        /*002c*/ 	.word	0x00000000
        /*0030*/ 	.short	0x0001
        /*0032*/ 	.short	0x0008
        /*0034*/ 	.byte	0x00, 0xf5, 0x21, 0x00


	//----- nvinfo : EIATTR_KPARAM_INFO
	.align		4
.L_79:
        /*0038*/ 	.byte	0x04, 0x17
        /*003a*/ 	.short	(.L_81 - .L_80)
.L_80:
        /*003c*/ 	.word	0x00000000
        /*0040*/ 	.short	0x0000
        /*0042*/ 	.short	0x0000
        /*0044*/ 	.byte	0x00, 0xf5, 0x21, 0x00


	//----- nvinfo : EIATTR_SPARSE_MMA_MASK
	.align		4
.L_81:
        /*0048*/ 	.byte	0x03, 0x50
        /*004a*/ 	.short	0x0000


	//----- nvinfo : EIATTR_MAXREG_COUNT
	.align		4
        /*004c*/ 	.byte	0x03, 0x1b
        /*004e*/ 	.short	0x00ff


	//----- nvinfo : EIATTR_NUM_BARRIERS
	.align		4
        /*0050*/ 	.byte	0x02, 0x4c
        /*0052*/ 	.byte	0x01
	.zero		1


	//----- nvinfo : EIATTR_MERCURY_ISA_VERSION
	.align		4
        /*0054*/ 	.byte	0x03, 0x5f
        /*0056*/ 	.short	0x0101


	//----- nvinfo : EIATTR_VRC_CTA_INIT_COUNT
	.align		4
        /*0058*/ 	.byte	0x02, 0x4a
	.zero		1
	.zero		1


	//----- nvinfo : EIATTR_EXIT_INSTR_OFFSETS
	.align		4
        /*005c*/ 	.byte	0x04, 0x1c
        /*005e*/ 	.short	(.L_83 - .L_82)


	//   ....[0]....
.L_82:
        /*0060*/ 	.word	0x000001a0


	//----- nvinfo : EIATTR_CRS_STACK_SIZE
	.align		4
.L_83:
        /*0064*/ 	.byte	0x04, 0x1e
        /*0066*/ 	.short	(.L_85 - .L_84)
.L_84:
        /*0068*/ 	.word	0x00000000


	//----- nvinfo : EIATTR_CBANK_PARAM_SIZE
	.align		4
.L_85:
        /*006c*/ 	.byte	0x03, 0x19
        /*006e*/ 	.short	0x0018


	//----- nvinfo : EIATTR_PARAM_CBANK
	.align		4
        /*0070*/ 	.byte	0x04, 0x0a
        /*0072*/ 	.short	(.L_87 - .L_86)
	.align		4
.L_86:
        /*0074*/ 	.word	index@(.nv.constant0._Z18kernel_hist_globalPhPfjj)
        /*0078*/ 	.short	0x0380
        /*007a*/ 	.short	0x0018


	//----- nvinfo : EIATTR_SW_WAR
	.align		4
.L_87:
        /*007c*/ 	.byte	0x04, 0x36
        /*007e*/ 	.short	(.L_89 - .L_88)
.L_88:
        /*0080*/ 	.word	0x00000008
.L_89:


//--------------------- .nv.info._Z12kernel_hist2PfPhiii --------------------------
	.section	.nv.info._Z12kernel_hist2PfPhiii,"",@"SHT_CUDA_INFO"
	.sectionflags	@""
	.align	4


	//----- nvinfo : EIATTR_CUDA_API_VERSION
	.align		4
        /*0000*/ 	.byte	0x04, 0x37
        /*0002*/ 	.short	(.L_91 - .L_90)
.L_90:
        /*0004*/ 	.word	0x00000082


	//----- nvinfo : EIATTR_KPARAM_INFO
	.align		4
.L_91:
        /*0008*/ 	.byte	0x04, 0x17
        /*000a*/ 	.short	(.L_93 - .L_92)
.L_92:
        /*000c*/ 	.word	0x00000000
        /*0010*/ 	.short	0x0004
        /*0012*/ 	.short	0x0018
        /*0014*/ 	.byte	0x00, 0xf0, 0x11, 0x00


	//----- nvinfo : EIATTR_KPARAM_INFO
	.align		4
.L_93:
        /*0018*/ 	.byte	0x04, 0x17
        /*001a*/ 	.short	(.L_95 - .L_94)
.L_94:
        /*001c*/ 	.word	0x00000000
        /*0020*/ 	.short	0x0003
        /*0022*/ 	.short	0x0014
        /*0024*/ 	.byte	0x00, 0xf0, 0x11, 0x00


	//----- nvinfo : EIATTR_KPARAM_INFO
	.align		4
.L_95:
        /*0028*/ 	.byte	0x04, 0x17
        /*002a*/ 	.short	(.L_97 - .L_96)
.L_96:
        /*002c*/ 	.word	0x00000000
        /*0030*/ 	.short	0x0002
        /*0032*/ 	.short	0x0010
        /*0034*/ 	.byte	0x00, 0xf0, 0x11, 0x00


	//----- nvinfo : EIATTR_KPARAM_INFO
	.align		4
.L_97:
        /*0038*/ 	.byte	0x04, 0x17
        /*003a*/ 	.short	(.L_99 - .L_98)
.L_98:
        /*003c*/ 	.word	0x00000000
        /*0040*/ 	.short	0x0001
        /*0042*/ 	.short	0x0008
        /*0044*/ 	.byte	0x00, 0xf5, 0x21, 0x00


	//----- nvinfo : EIATTR_KPARAM_INFO
	.align		4
.L_99:
        /*0048*/ 	.byte	0x04, 0x17
        /*004a*/ 	.short	(.L_101 - .L_100)
.L_100:
        /*004c*/ 	.word	0x00000000
        /*0050*/ 	.short	0x0000
        /*0052*/ 	.short	0x0000
        /*0054*/ 	.byte	0x00, 0xf5, 0x21, 0x00


	//----- nvinfo : EIATTR_SPARSE_MMA_MASK
	.align		4
.L_101:
        /*0058*/ 	.byte	0x03, 0x50
        /*005a*/ 	.short	0x0000


	//----- nvinfo : EIATTR_MAXREG_COUNT
	.align		4
        /*005c*/ 	.byte	0x03, 0x1b
        /*005e*/ 	.short	0x00ff


	//----- nvinfo : EIATTR_NUM_BARRIERS
	.align		4
        /*0060*/ 	.byte	0x02, 0x4c
        /*0062*/ 	.byte	0x01
	.zero		1


	//----- nvinfo : EIATTR_MERCURY_ISA_VERSION
	.align		4
        /*0064*/ 	.byte	0x03, 0x5f
        /*0066*/ 	.short	0x0101


	//----- nvinfo : EIATTR_VRC_CTA_INIT_COUNT
	.align		4
        /*0068*/ 	.byte	0x02, 0x4a
	.zero		1
	.zero		1


	//----- nvinfo : EIATTR_EXIT_INSTR_OFFSETS
	.align		4
        /*006c*/ 	.byte	0x04, 0x1c
        /*006e*/ 	.short	(.L_103 - .L_102)


	//   ....[0]....
.L_102:
        /*0070*/ 	.word	0x00000a10


	//   ....[1]....
        /*0074*/ 	.word	0x00000aa0


	//   ....[2]....
        /*0078*/ 	.word	0x00000bf0


	//----- nvinfo : EIATTR_CRS_STACK_SIZE
	.align		4
.L_103:
        /*007c*/ 	.byte	0x04, 0x1e
        /*007e*/ 	.short	(.L_105 - .L_104)
.L_104:
        /*0080*/ 	.word	0x00000000


	//----- nvinfo : EIATTR_CBANK_PARAM_SIZE
	.align		4
.L_105:
        /*0084*/ 	.byte	0x03, 0x19
        /*0086*/ 	.short	0x001c


	//----- nvinfo : EIATTR_PARAM_CBANK
	.align		4
        /*0088*/ 	.byte	0x04, 0x0a
        /*008a*/ 	.short	(.L_107 - .L_106)
	.align		4
.L_106:
        /*008c*/ 	.word	index@(.nv.constant0._Z12kernel_hist2PfPhiii)
        /*0090*/ 	.short	0x0380
        /*0092*/ 	.short	0x001c


	//----- nvinfo : EIATTR_SW_WAR
	.align		4
.L_107:
        /*0094*/ 	.byte	0x04, 0x36
        /*0096*/ 	.short	(.L_109 - .L_108)
.L_108:
        /*0098*/ 	.word	0x00000008
.L_109:


//--------------------- .nv.info._Z12kernel_hist3PhPfjj --------------------------
	.section	.nv.info._Z12kernel_hist3PhPfjj,"",@"SHT_CUDA_INFO"
	.sectionflags	@""
	.align	4


	//----- nvinfo : EIATTR_CUDA_API_VERSION
	.align		4
        /*0000*/ 	.byte	0x04, 0x37
        /*0002*/ 	.short	(.L_111 - .L_110)
.L_110:
        /*0004*/ 	.word	0x00000082


	//----- nvinfo : EIATTR_KPARAM_INFO
	.align		4
.L_111:
        /*0008*/ 	.byte	0x04, 0x17
        /*000a*/ 	.short	(.L_113 - .L_112)
.L_112:
        /*000c*/ 	.word	0x00000000
        /*0010*/ 	.short	0x0003
        /*0012*/ 	.short	0x0014
        /*0014*/ 	.byte	0x00, 0xf0, 0x11, 0x00


	//----- nvinfo : EIATTR_KPARAM_INFO
	.align		4
.L_113:
        /*0018*/ 	.byte	0x04, 0x17
        /*001a*/ 	.short	(.L_115 - .L_114)
.L_114:
        /*001c*/ 	.word	0x00000000
        /*0020*/ 	.short	0x0002
        /*0022*/ 	.short	0x0010
        /*0024*/ 	.byte	0x00, 0xf0, 0x11, 0x00


	//----- nvinfo : EIATTR_KPARAM_INFO
	.align		4
.L_115:
        /*0028*/ 	.byte	0x04, 0x17
        /*002a*/ 	.short	(.L_117 - .L_116)
.L_116:
        /*002c*/ 	.word	0x00000000
        /*0030*/ 	.short	0x0001
        /*0032*/ 	.short	0x0008
        /*0034*/ 	.byte	0x00, 0xf5, 0x21, 0x00


	//----- nvinfo : EIATTR_KPARAM_INFO
	.align		4
.L_117:
        /*0038*/ 	.byte	0x04, 0x17
        /*003a*/ 	.short	(.L_119 - .L_118)
.L_118:
        /*003c*/ 	.word	0x00000000
        /*0040*/ 	.short	0x0000
        /*0042*/ 	.short	0x0000
        /*0044*/ 	.byte	0x00, 0xf5, 0x21, 0x00


	//----- nvinfo : EIATTR_SPARSE_MMA_MASK
	.align		4
.L_119:
        /*0048*/ 	.byte	0x03, 0x50
        /*004a*/ 	.short	0x0000


	//----- nvinfo : EIATTR_MAXREG_COUNT
	.align		4
        /*004c*/ 	.byte	0x03, 0x1b
        /*004e*/ 	.short	0x00ff


	//----- nvinfo : EIATTR_NUM_BARRIERS
	.align		4
        /*0050*/ 	.byte	0x02, 0x4c
        /*0052*/ 	.byte	0x01
	.zero		1


	//----- nvinfo : EIATTR_MERCURY_ISA_VERSION
	.align		4
        /*0054*/ 	.byte	0x03, 0x5f
        /*0056*/ 	.short	0x0101


	//----- nvinfo : EIATTR_VRC_CTA_INIT_COUNT
	.align		4
        /*0058*/ 	.byte	0x02, 0x4a
	.zero		1
	.zero		1


	//----- nvinfo : EIATTR_EXIT_INSTR_OFFSETS
	.align		4
        /*005c*/ 	.byte	0x04, 0x1c
        /*005e*/ 	.short	(.L_121 - .L_120)


	//   ....[0]....
.L_120:
        /*0060*/ 	.word	0x00000230


	//----- nvinfo : EIATTR_CRS_STACK_SIZE
	.align		4
.L_121:
        /*0064*/ 	.byte	0x04, 0x1e
        /*0066*/ 	.short	(.L_123 - .L_122)
.L_122:
        /*0068*/ 	.word	0x00000000


	//----- nvinfo : EIATTR_CBANK_PARAM_SIZE
	.align		4
.L_123:
        /*006c*/ 	.byte	0x03, 0x19
        /*006e*/ 	.short	0x0018


	//----- nvinfo : EIATTR_PARAM_CBANK
	.align		4
        /*0070*/ 	.byte	0x04, 0x0a
        /*0072*/ 	.short	(.L_125 - .L_124)
	.align		4
.L_124:
        /*0074*/ 	.word	index@(.nv.constant0._Z12kernel_hist3PhPfjj)
        /*0078*/ 	.short	0x0380
        /*007a*/ 	.short	0x0018


	//----- nvinfo : EIATTR_SW_WAR
	.align		4
.L_125:
        /*007c*/ 	.byte	0x04, 0x36
        /*007e*/ 	.short	(.L_127 - .L_126)
.L_126:
        /*0080*/ 	.word	0x00000008
.L_127:


//--------------------- .nv.info._Z11kernel_histPhPfjj --------------------------
	.section	.nv.info._Z11kernel_histPhPfjj,"",@"SHT_CUDA_INFO"
	.sectionflags	@""
	.align	4


	//----- nvinfo : EIATTR_CUDA_API_VERSION
	.align		4
        /*0000*/ 	.byte	0x04, 0x37
        /*0002*/ 	.short	(.L_129 - .L_128)
.L_128:
        /*0004*/ 	.word	0x00000082


	//----- nvinfo : EIATTR_KPARAM_INFO
	.align		4
.L_129:
        /*0008*/ 	.byte	0x04, 0x17
        /*000a*/ 	.short	(.L_131 - .L_130)
.L_130:
        /*000c*/ 	.word	0x00000000
        /*0010*/ 	.short	0x0003
        /*0012*/ 	.short	0x0014
        /*0014*/ 	.byte	0x00, 0xf0, 0x11, 0x00


	//----- nvinfo : EIATTR_KPARAM_INFO
	.align		4
.L_131:
        /*0018*/ 	.byte	0x04, 0x17
        /*001a*/ 	.short	(.L_133 - .L_132)
.L_132:
        /*001c*/ 	.word	0x00000000
        /*0020*/ 	.short	0x0002
        /*0022*/ 	.short	0x0010
        /*0024*/ 	.byte	0x00, 0xf0, 0x11, 0x00


	//----- nvinfo : EIATTR_KPARAM_INFO
	.align		4
.L_133:
        /*0028*/ 	.byte	0x04, 0x17
        /*002a*/ 	.short	(.L_135 - .L_134)
.L_134:
        /*002c*/ 	.word	0x00000000
        /*0030*/ 	.short	0x0001
        /*0032*/ 	.short	0x0008
        /*0034*/ 	.byte	0x00, 0xf5, 0x21, 0x00


	//----- nvinfo : EIATTR_KPARAM_INFO
	.align		4
.L_135:
        /*0038*/ 	.byte	0x04, 0x17
        /*003a*/ 	.short	(.L_137 - .L_136)
.L_136:
        /*003c*/ 	.word	0x00000000
        /*0040*/ 	.short	0x0000
        /*0042*/ 	.short	0x0000
        /*0044*/ 	.byte	0x00, 0xf5, 0x21, 0x00


	//----- nvinfo : EIATTR_SPARSE_MMA_MASK
	.align		4
.L_137:
        /*0048*/ 	.byte	0x03, 0x50
        /*004a*/ 	.short	0x0000


	//----- nvinfo : EIATTR_MAXREG_COUNT
	.align		4
        /*004c*/ 	.byte	0x03, 0x1b
        /*004e*/ 	.short	0x00ff


	//----- nvinfo : EIATTR_NUM_BARRIERS
	.align		4
        /*0050*/ 	.byte	0x02, 0x4c
        /*0052*/ 	.byte	0x01
	.zero		1


	//----- nvinfo : EIATTR_MERCURY_ISA_VERSION
	.align		4
        /*0054*/ 	.byte	0x03, 0x5f
        /*0056*/ 	.short	0x0101


	//----- nvinfo : EIATTR_VRC_CTA_INIT_COUNT
	.align		4
        /*0058*/ 	.byte	0x02, 0x4a
	.zero		1
	.zero		1


	//----- nvinfo : EIATTR_EXIT_INSTR_OFFSETS
	.align		4
        /*005c*/ 	.byte	0x04, 0x1c
        /*005e*/ 	.short	(.L_139 - .L_138)


	//   ....[0]....
.L_138:
        /*0060*/ 	.word	0x00000280


	//----- nvinfo : EIATTR_CRS_STACK_SIZE
	.align		4
.L_139:
        /*0064*/ 	.byte	0x04, 0x1e
        /*0066*/ 	.short	(.L_141 - .L_140)
.L_140:
        /*0068*/ 	.word	0x00000000


	//----- nvinfo : EIATTR_CBANK_PARAM_SIZE
	.align		4
.L_141:
        /*006c*/ 	.byte	0x03, 0x19
        /*006e*/ 	.short	0x0018


	//----- nvinfo : EIATTR_PARAM_CBANK
	.align		4
        /*0070*/ 	.byte	0x04, 0x0a
        /*0072*/ 	.short	(.L_143 - .L_142)
	.align		4
.L_142:
        /*0074*/ 	.word	index@(.nv.constant0._Z11kernel_histPhPfjj)
        /*0078*/ 	.short	0x0380
        /*007a*/ 	.short	0x0018


	//----- nvinfo : EIATTR_SW_WAR
	.align		4
.L_143:
        /*007c*/ 	.byte	0x04, 0x36
        /*007e*/ 	.short	(.L_145 - .L_144)
.L_144:
        /*0080*/ 	.word	0x00000008
.L_145:


//--------------------- .nv.callgraph             --------------------------
	.section	.nv.callgraph,"",@"SHT_CUDA_CALLGRAPH"
	.align	4
	.sectionentsize	8
	.align		4
        /*0000*/ 	.word	0x00000000
	.align		4
        /*0004*/ 	.word	0xffffffff
	.align		4
        /*0008*/ 	.word	0x00000000
	.align		4
        /*000c*/ 	.word	0xfffffffe
	.align		4
        /*0010*/ 	.word	0x00000000
	.align		4
        /*0014*/ 	.word	0xfffffffd
	.align		4
        /*0018*/ 	.word	0x00000000
	.align		4
        /*001c*/ 	.word	0xfffffffc


//--------------------- .text._Z18kernel_equlizationPhPfjj --------------------------
	.section	.text._Z18kernel_equlizationPhPfjj,"ax",@progbits
	.align	128
        .global         _Z18kernel_equlizationPhPfjj
        .type           _Z18kernel_equlizationPhPfjj,@function
        .size           _Z18kernel_equlizationPhPfjj,(.L_x_53 - _Z18kernel_equlizationPhPfjj)
        .other          _Z18kernel_equlizationPhPfjj,@"STO_CUDA_ENTRY STV_DEFAULT"
_Z18kernel_equlizationPhPfjj:
.text._Z18kernel_equlizationPhPfjj:
[----:B------:R-:W-:Y:S01]  /*0000*/  LDC R1, c[0x0][0x37c] ;  /* 0x0000df00ff017b82 */ /* 0x000fe20000000800 */
[----:B------:R-:W0:Y:S01]  /*0010*/  S2R R2, SR_CTAID.Y ;  /* 0x0000000000027919 */ /* 0x000e220000002600 */
[----:B------:R-:W1:Y:S01]  /*0020*/  LDCU.64 UR6, c[0x0][0x390] ;  /* 0x00007200ff0677ac */ /* 0x000e620008000a00 */
[----:B------:R-:W0:Y:S01]  /*0030*/  S2R R5, SR_TID.Y ;  /* 0x0000000000057919 */ /* 0x000e220000002200 */
[----:B------:R-:W2:Y:S01]  /*0040*/  LDCU UR4, c[0x0][0x370] ;  /* 0x00006e00ff0477ac */ /* 0x000ea20008000800 */
[----:B------:R-:W3:Y:S01]  /*0050*/  S2R R0, SR_CTAID.X ;  /* 0x0000000000007919 */ /* 0x000ee20000002500 */
[----:B------:R-:W3:Y:S01]  /*0060*/  S2R R3, SR_TID.X ;  /* 0x0000000000037919 */ /* 0x000ee20000002100 */
[----:B0-----:R-:W-:-:S05]  /*0070*/  IMAD R2, R2, 0x10, R5 ;  /* 0x0000001002027824 */ /* 0x001fca00078e0205 */
[----:B-1----:R-:W-:Y:S01]  /*0080*/  ISETP.GE.U32.AND P0, PT, R2, UR6, PT ;  /* 0x0000000602007c0c */ /* 0x002fe2000bf06070 */
[----:B---3--:R-:W-:Y:S02]  /*0090*/  IMAD R0, R0, 0x10, R3 ;  /* 0x0000001000007824 */ /* 0x008fe400078e0203 */
[----:B--2---:R-:W-:-:S03]  /*00a0*/  IMAD R3, R2, UR4, RZ ;  /* 0x0000000402037c24 */ /* 0x004fc6000f8e02ff */
[----:B------:R-:W-:-:S13]  /*00b0*/  ISETP.GE.U32.OR P0, PT, R0, UR7, P0 ;  /* 0x0000000700007c0c */ /* 0x000fda0008706470 */
[----:B------:R-:W-:Y:S05]  /*00c0*/  @P0 EXIT ;  /* 0x000000000000094d */ /* 0x000fea0003800000 */
[----:B------:R-:W0:Y:S01]  /*00d0*/  LDCU.64 UR6, c[0x0][0x380] ;  /* 0x00007000ff0677ac */ /* 0x000e220008000a00 */
[----:B------:R-:W-:Y:S01]  /*00e0*/  IMAD R3, R3, 0x10, R0 ;  /* 0x0000001003037824 */ /* 0x000fe200078e0200 */
[----:B------:R-:W1:Y:S01]  /*00f0*/  LDC.64 R6, c[0x0][0x388] ;  /* 0x0000e200ff067b82 */ /* 0x000e620000000a00 */
[----:B------:R-:W2:Y:S03]  /*0100*/  LDCU.64 UR4, c[0x0][0x358] ;  /* 0x00006b00ff0477ac */ /* 0x000ea60008000a00 */
[----:B0-----:R-:W-:-:S04]  /*0110*/  IADD3 R4, P0, PT, R3, UR6, RZ ;  /* 0x0000000603047c10 */ /* 0x001fc8000ff1e0ff */
[----:B------:R-:W-:-:S05]  /*0120*/  LEA.HI.X.SX32 R5, R3, UR7, 0x1, P0 ;  /* 0x0000000703057c11 */ /* 0x000fca00080f0eff */
[----:B--2---:R-:W1:Y:S01]  /*0130*/  LDG.E.U8 R9, desc[UR4][R4.64] ;  /* 0x0000000404097981 */ /* 0x004e62000c1e1100 */
[----:B------:R-:W0:Y:S03]  /*0140*/  LDC.64 R2, c[0x0][0x388] ;  /* 0x0000e200ff027b82 */ /* 0x000e260000000a00 */
[----:B0-----:R-:W2:Y:S01]  /*0150*/  LDG.E R2, desc[UR4][R2.64] ;  /* 0x0000000402027981 */ /* 0x001ea2000c1e1900 */
[----:B-1----:R-:W-:-:S06]  /*0160*/  IMAD.WIDE.U32 R6, R9, 0x4, R6 ;  /* 0x0000000409067825 */ /* 0x002fcc00078e0006 */
[----:B------:R-:W3:Y:S01]  /*0170*/  LDG.E R7, desc[UR4][R6.64] ;  /* 0x0000000406077981 */ /* 0x000ee2000c1e1900 */
[----:B------:R-:W-:Y:S01]  /*0180*/  BSSY.RECONVERGENT B0, `(.L_x_0) ;  /* 0x000000f000007945 */ /* 0x000fe20003800200 */
[----:B--2---:R-:W-:-:S04]  /*0190*/  FADD R3, -R2, 1 ;  /* 0x3f80000002037421 */ /* 0x004fc80000000100 */
[----:B------:R-:W0:Y:S02]  /*01a0*/  MUFU.RCP R8, R3 ;  /* 0x0000000300087308 */ /* 0x000e240000001000 */
[----:B0-----:R-:W-:-:S04]  /*01b0*/  FFMA R9, -R3, R8, 1 ;  /* 0x3f80000003097423 */ /* 0x001fc80000000108 */
[----:B------:R-:W-:Y:S01]  /*01c0*/  FFMA R9, R8, R9, R8 ;  /* 0x0000000908097223 */ /* 0x000fe20000000008 */
[----:B---3--:R-:W-:-:S04]  /*01d0*/  FADD R0, -R2, R7 ;  /* 0x0000000702007221 */ /* 0x008fc80000000100 */
[----:B------:R-:W-:-:S04]  /*01e0*/  FMUL R0, R0, 255 ;  /* 0x437f000000007820 */ /* 0x000fc80000400000 */
[----:B------:R-:W0:Y:S01]  /*01f0*/  FCHK P0, R0, R3 ;  /* 0x0000000300007302 */ /* 0x000e220000000000 */
[----:B------:R-:W-:-:S04]  /*0200*/  FFMA R8, R0, R9, RZ ;  /* 0x0000000900087223 */ /* 0x000fc800000000ff */
[----:B------:R-:W-:-:S04]  /*0210*/  FFMA R2, -R3, R8, R0 ;  /* 0x0000000803027223 */ /* 0x000fc80000000100 */
[----:B------:R-:W-:Y:S01]  /*0220*/  FFMA R2, R9, R2, R8 ;  /* 0x0000000209027223 */ /* 0x000fe20000000008 */
[----:B0-----:R-:W-:Y:S06]  /*0230*/  @!P0 BRA `(.L_x_1) ;  /* 0x00000000000c8947 */ /* 0x001fec0003800000 */
[----:B------:R-:W-:-:S07]  /*0240*/  MOV R2, 0x260 ;  /* 0x0000026000027802 */ /* 0x000fce0000000f00 */
[----:B------:R-:W-:Y:S05]  /*0250*/  CALL.REL.NOINC `($__internal_0_$__cuda_sm3x_div_rn_noftz_f32_slowpath) ;  /* 0x0000000000207944 */ /* 0x000fea0003c00000 */
[----:B------:R-:W-:-:S07]  /*0260*/  IMAD.MOV.U32 R2, RZ, RZ, R0 ;  /* 0x000000ffff027224 */ /* 0x000fce00078e0000 */
.L_x_1:
[----:B------:R-:W-:Y:S05]  /*0270*/  BSYNC.RECONVERGENT B0 ;  /* 0x0000000000007941 */ /* 0x000fea0003800200 */
.L_x_0:
[----:B------:R-:W-:-:S04]  /*0280*/  FSETP.GEU.AND P0, PT, R2, RZ, PT ;  /* 0x000000ff0200720b */ /* 0x000fc80003f0e000 */
[----:B------:R-:W-:-:S04]  /*0290*/  FSEL R2, R2, RZ, P0 ;  /* 0x000000ff02027208 */ /* 0x000fc80000000000 */
[----:B------:R-:W-:-:S04]  /*02a0*/  FMNMX.NAN R2, R2, 255, PT ;  /* 0x437f000002027809 */ /* 0x000fc80003820000 */
[----:B------:R-:W0:Y:S02]  /*02b0*/  F2I.U32.TRUNC.NTZ R3, R2 ;  /* 0x0000000200037305 */ /* 0x000e24000020f000 */
[----:B0-----:R-:W-:Y:S01]  /*02c0*/  STG.E.U8 desc[UR4][R4.64], R3 ;  /* 0x0000000304007986 */ /* 0x001fe2000c101104 */
[----:B------:R-:W-:Y:S05]  /*02d0*/  EXIT ;  /* 0x000000000000794d */ /* 0x000fea0003800000 */
        .weak           $__internal_0_$__cuda_sm3x_div_rn_noftz_f32_slowpath
        .type           $__internal_0_$__cuda_sm3x_div_rn_noftz_f32_slowpath,@function
        .size           $__internal_0_$__cuda_sm3x_div_rn_noftz_f32_slowpath,(.L_x_53 - $__internal_0_$__cuda_sm3x_div_rn_noftz_f32_slowpath)
$__internal_0_$__cuda_sm3x_div_rn_noftz_f32_slowpath:
[--C-:B------:R-:W-:Y:S01]  /*02e0*/  SHF.R.U32.HI R7, RZ, 0x17, R3.reuse ;  /* 0x00000017ff077819 */ /* 0x100fe20000011603 */
[----:B------:R-:W-:Y:S01]  /*02f0*/  BSSY.RECONVERGENT B1, `(.L_x_2) ;  /* 0x0000064000017945 */ /* 0x000fe20003800200 */
[--C-:B------:R-:W-:Y:S01]  /*0300*/  SHF.R.U32.HI R6, RZ, 0x17, R0.reuse ;  /* 0x00000017ff067819 */ /* 0x100fe20000011600 */
[----:B------:R-:W-:Y:S01]  /*0310*/  IMAD.MOV.U32 R8, RZ, RZ, R0 ;  /* 0x000000ffff087224 */ /* 0x000fe200078e0000 */
[----:B------:R-:W-:Y:S01]  /*0320*/  LOP3.LUT R7, R7, 0xff, RZ, 0xc0, !PT ;  /* 0x000000ff07077812 */ /* 0x000fe200078ec0ff */
[----:B------:R-:W-:Y:S01]  /*0330*/  IMAD.MOV.U32 R9, RZ, RZ, R3 ;  /* 0x000000ffff097224 */ /* 0x000fe200078e0003 */
[----:B------:R-:W-:-:S03]  /*0340*/  LOP3.LUT R6, R6, 0xff, RZ, 0xc0, !PT ;  /* 0x000000ff06067812 */ /* 0x000fc600078ec0ff */
[----:B------:R-:W-:Y:S02]  /*0350*/  VIADD R12, R7, 0xffffffff ;  /* 0xffffffff070c7836 */ /* 0x000fe40000000000 */
[----:B------:R-:W-:-:S03]  /*0360*/  VIADD R11, R6, 0xffffffff ;  /* 0xffffffff060b7836 */ /* 0x000fc60000000000 */
[----:B------:R-:W-:-:S04]  /*0370*/  ISETP.GT.U32.AND P0, PT, R12, 0xfd, PT ;  /* 0x000000fd0c00780c */ /* 0x000fc80003f04070 */
[----:B------:R-:W-:-:S13]  /*0380*/  ISETP.GT.U32.OR P0, PT, R11, 0xfd, P0 ;  /* 0x000000fd0b00780c */ /* 0x000fda0000704470 */
[----:B------:R-:W-:Y:S01]  /*0390*/  @!P0 IMAD.MOV.U32 R10, RZ, RZ, RZ ;  /* 0x000000ffff0a8224 */ /* 0x000fe200078e00ff */
[----:B------:R-:W-:Y:S06]  /*03a0*/  @!P0 BRA `(.L_x_3) ;  /* 0x00000000005c8947 */ /* 0x000fec0003800000 */
[----:B------:R-:W-:Y:S02]  /*03b0*/  FSETP.GTU.FTZ.AND P0, PT, |R0|, +INF , PT ;  /* 0x7f8000000000780b */ /* 0x000fe40003f1c200 */
[----:B------:R-:W-:-:S04]  /*03c0*/  FSETP.GTU.FTZ.AND P1, PT, |R3|, +INF , PT ;  /* 0x7f8000000300780b */ /* 0x000fc80003f3c200 */
[----:B------:R-:W-:-:S13]  /*03d0*/  PLOP3.LUT P0, PT, P0, P1, PT, 0xf8, 0x8f ;  /* 0x00000000008f781c */ /* 0x000fda0000703f70 */
[----:B------:R-:W-:Y:S05]  /*03e0*/  @P0 BRA `(.L_x_4) ;  /* 0x00000004004c0947 */ /* 0x000fea0003800000 */
[----:B------:R-:W-:-:S13]  /*03f0*/  LOP3.LUT P0, RZ, R9, 0x7fffffff, R8, 0xc8, !PT ;  /* 0x7fffffff09ff7812 */ /* 0x000fda000780c808 */
[----:B------:R-:W-:Y:S05]  /*0400*/  @!P0 BRA `(.L_x_5) ;  /* 0x00000004003c8947 */ /* 0x000fea0003800000 */
[C---:B------:R-:W-:Y:S02]  /*0410*/  FSETP.NEU.FTZ.AND P2, PT, |R0|.reuse, +INF , PT ;  /* 0x7f8000000000780b */ /* 0x040fe40003f5d200 */
[----:B------:R-:W-:Y:S02]  /*0420*/  FSETP.NEU.FTZ.AND P1, PT, |R3|, +INF , PT ;  /* 0x7f8000000300780b */ /* 0x000fe40003f3d200 */
[----:B------:R-:W-:-:S11]  /*0430*/  FSETP.NEU.FTZ.AND P0, PT, |R0|, +INF , PT ;  /* 0x7f8000000000780b */ /* 0x000fd60003f1d200 */
[----:B------:R-:W-:Y:S05]  /*0440*/  @!P1 BRA !P2, `(.L_x_5) ;  /* 0x00000004002c9947 */ /* 0x000fea0005000000 */
[----:B------:R-:W-:-:S04]  /*0450*/  LOP3.LUT P2, RZ, R8, 0x7fffffff, RZ, 0xc0, !PT ;  /* 0x7fffffff08ff7812 */ /* 0x000fc8000784c0ff */
[----:B------:R-:W-:-:S13]  /*0460*/  PLOP3.LUT P1, PT, P1, P2, PT, 0x2f, 0xf2 ;  /* 0x0000000000f2781c */ /* 0x000fda0000f24577 */
[----:B------:R-:W-:Y:S05]  /*0470*/  @P1 BRA `(.L_x_6) ;  /* 0x0000000400181947 */ /* 0x000fea0003800000 */
[----:B------:R-:W-:-:S04]  /*0480*/  LOP3.LUT P1, RZ, R9, 0x7fffffff, RZ, 0xc0, !PT ;  /* 0x7fffffff09ff7812 */ /* 0x000fc8000782c0ff */
[----:B------:R-:W-:-:S13]  /*0490*/  PLOP3.LUT P0, PT, P0, P1, PT, 0x2f, 0xf2 ;  /* 0x0000000000f2781c */ /* 0x000fda0000702577 */
[----:B------:R-:W-:Y:S05]  /*04a0*/  @P0 BRA `(.L_x_7) ;  /* 0x0000000400000947 */ /* 0x000fea0003800000 */
[----:B------:R-:W-:Y:S02]  /*04b0*/  ISETP.GE.AND P0, PT, R11, RZ, PT ;  /* 0x000000ff0b00720c */ /* 0x000fe40003f06270 */
[----:B------:R-:W-:-:S11]  /*04c0*/  ISETP.GE.AND P1, PT, R12, RZ, PT ;  /* 0x000000ff0c00720c */ /* 0x000fd60003f26270 */
[----:B------:R-:W-:Y:S02]  /*04d0*/  @P0 IMAD.MOV.U32 R10, RZ, RZ, RZ ;  /* 0x000000ffff0a0224 */ /* 0x000fe400078e00ff */
[----:B------:R-:W-:Y:S01]  /*04e0*/  @!P0 FFMA R8, R0, 1.84467440737095516160e+19, RZ ;  /* 0x5f80000000088823 */ /* 0x000fe200000000ff */
[----:B------:R-:W-:Y:S02]  /*04f0*/  @!P0 IMAD.MOV.U32 R10, RZ, RZ, -0x40 ;  /* 0xffffffc0ff0a8424 */ /* 0x000fe400078e00ff */
[----:B------:R-:W-:Y:S02]  /*0500*/  @!P1 FFMA R9, R3, 1.84467440737095516160e+19, RZ ;  /* 0x5f80000003099823 */ /* 0x000fe400000000ff */
[----:B------:R-:W-:-:S07]  /*0510*/  @!P1 VIADD R10, R10, 0x40 ;  /* 0x000000400a0a9836 */ /* 0x000fce0000000000 */
.L_x_3:
[----:B------:R-:W-:Y:S01]  /*0520*/  LEA R0, R7, 0xc0800000, 0x17 ;  /* 0xc080000007007811 */ /* 0x000fe200078eb8ff */
[----:B------:R-:W-:Y:S01]  /*0530*/  VIADD R6, R6, 0xffffff81 ;  /* 0xffffff8106067836 */ /* 0x000fe20000000000 */
[----:B------:R-:W-:Y:S03]  /*0540*/  BSSY.RECONVERGENT B2, `(.L_x_8) ;  /* 0x0000035000027945 */ /* 0x000fe60003800200 */
[----:B------:R-:W-:Y:S01]  /*0550*/  IMAD.IADD R9, R9, 0x1, -R0 ;  /* 0x0000000109097824 */ /* 0x000fe200078e0a00 */
[C---:B------:R-:W-:Y:S01]  /*0560*/  IADD3 R7, PT, PT, R6.reuse, 0x7f, -R7 ;  /* 0x0000007f06077810 */ /* 0x040fe20007ffe807 */
[----:B------:R-:W-:Y:S02]  /*0570*/  IMAD R0, R6, -0x800000, R8 ;  /* 0xff80000006007824 */ /* 0x000fe400078e0208 */
[----:B------:R-:W0:Y:S01]  /*0580*/  MUFU.RCP R3, R9 ;  /* 0x0000000900037308 */ /* 0x000e220000001000 */
[----:B------:R-:W-:Y:S01]  /*0590*/  FADD.FTZ R11, -R9, -RZ ;  /* 0x800000ff090b7221 */ /* 0x000fe20000010100 */
[----:B------:R-:W-:-:S03]  /*05a0*/  IMAD.IADD R7, R7, 0x1, R10 ;  /* 0x0000000107077824 */ /* 0x000fc600078e020a */
[----:B0-----:R-:W-:-:S04]  /*05b0*/  FFMA R12, R3, R11, 1 ;  /* 0x3f800000030c7423 */ /* 0x001fc8000000000b */
[----:B------:R-:W-:-:S04]  /*05c0*/  FFMA R12, R3, R12, R3 ;  /* 0x0000000c030c7223 */ /* 0x000fc80000000003 */
[----:B------:R-:W-:-:S04]  /*05d0*/  FFMA R3, R0, R12, RZ ;  /* 0x0000000c00037223 */ /* 0x000fc800000000ff */
[----:B------:R-:W-:-:S04]  /*05e0*/  FFMA R8, R11, R3, R0 ;  /* 0x000000030b087223 */ /* 0x000fc80000000000 */
[----:B------:R-:W-:-:S04]  /*05f0*/  FFMA R13, R12, R8, R3 ;  /* 0x000000080c0d7223 */ /* 0x000fc80000000003 */
[----:B------:R-:W-:-:S04]  /*0600*/  FFMA R8, R11, R13, R0 ;  /* 0x0000000d0b087223 */ /* 0x000fc80000000000 */
[----:B------:R-:W-:-:S05]  /*0610*/  FFMA R0, R12, R8, R13 ;  /* 0x000000080c007223 */ /* 0x000fca000000000d */
[----:B------:R-:W-:-:S04]  /*0620*/  SHF.R.U32.HI R3, RZ, 0x17, R0 ;  /* 0x00000017ff037819 */ /* 0x000fc80000011600 */
[----:B------:R-:W-:-:S05]  /*0630*/  LOP3.LUT R3, R3, 0xff, RZ, 0xc0, !PT ;  /* 0x000000ff03037812 */ /* 0x000fca00078ec0ff */
[----:B------:R-:W-:-:S04]  /*0640*/  IMAD.IADD R9, R3, 0x1, R7 ;  /* 0x0000000103097824 */ /* 0x000fc800078e0207 */
[----:B------:R-:W-:-:S05]  /*0650*/  VIADD R3, R9, 0xffffffff ;  /* 0xffffffff09037836 */ /* 0x000fca0000000000 */
[----:B------:R-:W-:-:S13]  /*0660*/  ISETP.GE.U32.AND P0, PT, R3, 0xfe, PT ;  /* 0x000000fe0300780c */ /* 0x000fda0003f06070 */
[----:B------:R-:W-:Y:S05]  /*0670*/  @!P0 BRA `(.L_x_9) ;  /* 0x0000000000808947 */ /* 0x000fea0003800000 */
[----:B------:R-:W-:-:S13]  /*0680*/  ISETP.GT.AND P0, PT, R9, 0xfe, PT ;  /* 0x000000fe0900780c */ /* 0x000fda0003f04270 */
[----:B------:R-:W-:Y:S05]  /*0690*/  @P0 BRA `(.L_x_10) ;  /* 0x00000000006c0947 */ /* 0x000fea0003800000 */
[----:B------:R-:W-:-:S13]  /*06a0*/  ISETP.GE.AND P0, PT, R9, 0x1, PT ;  /* 0x000000010900780c */ /* 0x000fda0003f06270 */
[----:B------:R-:W-:Y:S05]  /*06b0*/  @P0 BRA `(.L_x_11) ;  /* 0x0000000000740947 */ /* 0x000fea0003800000 */
[----:B------:R-:W-:Y:S02]  /*06c0*/  ISETP.GE.AND P0, PT, R9, -0x18, PT ;  /* 0xffffffe80900780c */ /* 0x000fe40003f06270 */
[----:B------:R-:W-:-:S11]  /*06d0*/  LOP3.LUT R0, R0, 0x80000000, RZ, 0xc0, !PT ;  /* 0x8000000000007812 */ /* 0x000fd600078ec0ff */
[----:B------:R-:W-:Y:S05]  /*06e0*/  @!P0 BRA `(.L_x_11) ;  /* 0x0000000000688947 */ /* 0x000fea0003800000 */
[CCC-:B------:R-:W-:Y:S01]  /*06f0*/  FFMA.RZ R3, R12.reuse, R8.reuse, R13.reuse ;  /* 0x000000080c037223 */ /* 0x1c0fe2000000c00d */
[CCC-:B------:R-:W-:Y:S01]  /*0700*/  FFMA.RM R6, R12.reuse, R8.reuse, R13.reuse ;  /* 0x000000080c067223 */ /* 0x1c0fe2000000400d */
[C---:B------:R-:W-:Y:S02]  /*0710*/  ISETP.NE.AND P2, PT, R9.reuse, RZ, PT ;  /* 0x000000ff0900720c */ /* 0x040fe40003f45270 */
[----:B------:R-:W-:Y:S02]  /*0720*/  ISETP.NE.AND P1, PT, R9, RZ, PT ;  /* 0x000000ff0900720c */ /* 0x000fe40003f25270 */
[----:B------:R-:W-:Y:S01]  /*0730*/  LOP3.LUT R7, R3, 0x7fffff, RZ, 0xc0, !PT ;  /* 0x007fffff03077812 */ /* 0x000fe200078ec0ff */
[----:B------:R-:W-:Y:S01]  /*0740*/  FFMA.RP R3, R12, R8, R13 ;  /* 0x000000080c037223 */ /* 0x000fe2000000800d */
[----:B------:R-:W-:Y:S02]  /*0750*/  VIADD R8, R9, 0x20 ;  /* 0x0000002009087836 */ /* 0x000fe40000000000 */
[----:B------:R-:W-:Y:S01]  /*0760*/  LOP3.LUT R7, R7, 0x800000, RZ, 0xfc, !PT ;  /* 0x0080000007077812 */ /* 0x000fe200078efcff */
[----:B------:R-:W-:Y:S01]  /*0770*/  IMAD.MOV R9, RZ, RZ, -R9 ;  /* 0x000000ffff097224 */ /* 0x000fe200078e0a09 */
[----:B------:R-:W-:-:S02]  /*0780*/  FSETP.NEU.FTZ.AND P0, PT, R3, R6, PT ;  /* 0x000000060300720b */ /* 0x000fc40003f1d000 */
[----:B------:R-:W-:Y:S02]  /*0790*/  SHF.L.U32 R8, R7, R8, RZ ;  /* 0x0000000807087219 */ /* 0x000fe400000006ff */
[----:B------:R-:W-:Y:S02]  /*07a0*/  SEL R6, R9, RZ, P2 ;  /* 0x000000ff09067207 */ /* 0x000fe40001000000 */
[----:B------:R-:W-:Y:S02]  /*07b0*/  ISETP.NE.AND P1, PT, R8, RZ, P1 ;  /* 0x000000ff0800720c */ /* 0x000fe40000f25270 */
[----:B------:R-:W-:Y:S02]  /*07c0*/  SHF.R.U32.HI R6, RZ, R6, R7 ;  /* 0x00000006ff067219 */ /* 0x000fe40000011607 */
[----:B------:R-:W-:Y:S02]  /*07d0*/  PLOP3.LUT P0, PT, P0, P1, PT, 0xf8, 0x8f ;  /* 0x00000000008f781c */ /* 0x000fe40000703f70 */
[----:B------:R-:W-:-:S02]  /*07e0*/  SHF.R.U32.HI R8, RZ, 0x1, R6 ;  /* 0x00000001ff087819 */ /* 0x000fc40000011606 */
[----:B------:R-:W-:-:S04]  /*07f0*/  SEL R3, RZ, 0x1, !P0 ;  /* 0x00000001ff037807 */ /* 0x000fc80004000000 */
[----:B------:R-:W-:-:S04]  /*0800*/  LOP3.LUT R3, R3, 0x1, R8, 0xf8, !PT ;  /* 0x0000000103037812 */ /* 0x000fc800078ef808 */
[----:B------:R-:W-:-:S05]  /*0810*/  LOP3.LUT R3, R3, R6, RZ, 0xc0, !PT ;  /* 0x0000000603037212 */ /* 0x000fca00078ec0ff */
[----:B------:R-:W-:-:S05]  /*0820*/  IMAD.IADD R3, R8, 0x1, R3 ;  /* 0x0000000108037824 */ /* 0x000fca00078e0203 */
[----:B------:R-:W-:Y:S01]  /*0830*/  LOP3.LUT R0, R3, R0, RZ, 0xfc, !PT ;  /* 0x0000000003007212 */ /* 0x000fe200078efcff */
[----:B------:R-:W-:Y:S06]  /*0840*/  BRA `(.L_x_11) ;  /* 0x0000000000107947 */ /* 0x000fec0003800000 */
.L_x_10:
[----:B------:R-:W-:-:S04]  /*0850*/  LOP3.LUT R0, R0, 0x80000000, RZ, 0xc0, !PT ;  /* 0x8000000000007812 */ /* 0x000fc800078ec0ff */
[----:B------:R-:W-:Y:S01]  /*0860*/  LOP3.LUT R0, R0, 0x7f800000, RZ, 0xfc, !PT ;  /* 0x7f80000000007812 */ /* 0x000fe200078efcff */
[----:B------:R-:W-:Y:S06]  /*0870*/  BRA `(.L_x_11) ;  /* 0x0000000000047947 */ /* 0x000fec0003800000 */
.L_x_9:
[----:B------:R-:W-:-:S07]  /*0880*/  IMAD R0, R7, 0x800000, R0 ;  /* 0x0080000007007824 */ /* 0x000fce00078e0200 */
.L_x_11:
[----:B------:R-:W-:Y:S05]  /*0890*/  BSYNC.RECONVERGENT B2 ;  /* 0x0000000000027941 */ /* 0x000fea0003800200 */
.L_x_8:
[----:B------:R-:W-:Y:S05]  /*08a0*/  BRA `(.L_x_12) ;  /* 0x0000000000207947 */ /* 0x000fea0003800000 */
.L_x_7:
[----:B------:R-:W-:-:S04]  /*08b0*/  LOP3.LUT R0, R9, 0x80000000, R8, 0x48, !PT ;  /* 0x8000000009007812 */ /* 0x000fc800078e4808 */
[----:B------:R-:W-:Y:S01]  /*08c0*/  LOP3.LUT R0, R0, 0x7f800000, RZ, 0xfc, !PT ;  /* 0x7f80000000007812 */ /* 0x000fe200078efcff */
[----:B------:R-:W-:Y:S06]  /*08d0*/  BRA `(.L_x_12) ;  /* 0x0000000000147947 */ /* 0x000fec0003800000 */
.L_x_6:
[----:B------:R-:W-:Y:S01]  /*08e0*/  LOP3.LUT R0, R9, 0x80000000, R8, 0x48, !PT ;  /* 0x8000000009007812 */ /* 0x000fe200078e4808 */
[----:B------:R-:W-:Y:S06]  /*08f0*/  BRA `(.L_x_12) ;  /* 0x00000000000c7947 */ /* 0x000fec0003800000 */
.L_x_5:
[----:B------:R-:W0:Y:S01]  /*0900*/  MUFU.RSQ R0, -QNAN ;  /* 0xffc0000000007908 */ /* 0x000e220000001400 */
[----:B------:R-:W-:Y:S05]  /*0910*/  BRA `(.L_x_12) ;  /* 0x0000000000047947 */ /* 0x000fea0003800000 */
.L_x_4:
[----:B------:R-:W-:-:S07]  /*0920*/  FADD.FTZ R0, R0, R3 ;  /* 0x0000000300007221 */ /* 0x000fce0000010000 */
.L_x_12:
[----:B------:R-:W-:Y:S05]  /*0930*/  BSYNC.RECONVERGENT B1 ;  /* 0x0000000000017941 */ /* 0x000fea0003800200 */
.L_x_2:
[----:B------:R-:W-:-:S04]  /*0940*/  IMAD.MOV.U32 R3, RZ, RZ, 0x0 ;  /* 0x00000000ff037424 */ /* 0x000fc800078e00ff */
[----:B0-----:R-:W-:Y:S05]  /*0950*/  RET.REL.NODEC R2 `(_Z18kernel_equlizationPhPfjj) ;  /* 0xfffffff402a87950 */ /* 0x001fea0003c3ffff */
.L_x_13:
[----:B------:R-:W-:-:S00]  /*0960*/  BRA `(.L_x_13) ;  /* 0xfffffffc00fc7947 */ /* 0x000fc0000383ffff */
[----:B------:R-:W-:-:S00]  /*0970*/  NOP ;  /* 0x0000000000007918 */ /* 0x000fc00000000000 */
        /* <DEDUP_REMOVED lines=8> */
.L_x_53:


//--------------------- .text._Z10kernel_cdfPfi   --------------------------
	.section	.text._Z10kernel_cdfPfi,"ax",@progbits
	.align	128
        .global         _Z10kernel_cdfPfi
        .type           _Z10kernel_cdfPfi,@function
        .size           _Z10kernel_cdfPfi,(.L_x_54 - _Z10kernel_cdfPfi)
        .other          _Z10kernel_cdfPfi,@"STO_CUDA_ENTRY STV_DEFAULT"
_Z10kernel_cdfPfi:
.text._Z10kernel_cdfPfi:
[----:B------:R-:W-:Y:S01]  /*0000*/  LDC R1, c[0x0][0x37c] ;  /* 0x0000df00ff017b82 */ /* 0x000fe20000000800 */
[----:B------:R-:W0:Y:S07]  /*0010*/  S2R R2, SR_TID.X ;  /* 0x0000000000027919 */ /* 0x000e2e0000002100 */
[----:B------:R-:W0:Y:S01]  /*0020*/  S2UR UR4, SR_CTAID.X ;  /* 0x00000000000479c3 */ /* 0x000e220000002500 */
[----:B------:R-:W1:Y:S01]  /*0030*/  LDCU.64 UR6, c[0x0][0x358] ;  /* 0x00006b00ff0677ac */ /* 0x000e620008000a00 */
[----:B------:R-:W-:Y:S06]  /*0040*/  BSSY.RECONVERGENT B0, `(.L_x_14) ;  /* 0x000001c000007945 */ /* 0x000fec0003800200 */
[----:B------:R-:W0:Y:S08]  /*0050*/  LDC R3, c[0x0][0x360] ;  /* 0x0000d800ff037b82 */ /* 0x000e300000000800 */
[----:B------:R-:W2:Y:S01]  /*0060*/  LDC.64 R4, c[0x0][0x380] ;  /* 0x0000e000ff047b82 */ /* 0x000ea20000000a00 */
[----:B0-----:R-:W-:-:S05]  /*0070*/  IMAD R6, R3, UR4, R2 ;  /* 0x0000000403067c24 */ /* 0x001fca000f8e0202 */
[C---:B------:R-:W-:Y:S01]  /*0080*/  ISETP.GT.AND P0, PT, R6.reuse, 0xff, PT ;  /* 0x000000ff0600780c */ /* 0x040fe20003f04270 */
[----:B--2---:R-:W-:-:S12]  /*0090*/  IMAD.WIDE R4, R6, 0x4, R4 ;  /* 0x0000000406047825 */ /* 0x004fd800078e0204 */
[----:B-1----:R-:W-:Y:S05]  /*00a0*/  @P0 BRA `(.L_x_15) ;  /* 0x0000000000540947 */ /* 0x002fea0003800000 */
[----:B------:R-:W2:Y:S01]  /*00b0*/  LDG.E R0, desc[UR6][R4.64] ;  /* 0x0000000604007981 */ /* 0x000ea2000c1e1900 */
[----:B------:R-:W0:Y:S01]  /*00c0*/  LDCU UR4, c[0x0][0x388] ;  /* 0x00007100ff0477ac */ /* 0x000e220008000800 */
[----:B------:R-:W-:Y:S01]  /*00d0*/  BSSY.RECONVERGENT B1, `(.L_x_16) ;  /* 0x000000d000017945 */ /* 0x000fe20003800200 */
[----:B0-----:R-:W-:-:S04]  /*00e0*/  I2FP.F32.S32 R3, UR4 ;  /* 0x0000000400037c45 */ /* 0x001fc80008201400 */
[----:B------:R-:W0:Y:S02]  /*00f0*/  MUFU.RCP R8, R3 ;  /* 0x0000000300087308 */ /* 0x000e240000001000 */
[----:B0-----:R-:W-:-:S04]  /*0100*/  FFMA R7, -R3, R8, 1 ;  /* 0x3f80000003077423 */ /* 0x001fc80000000108 */
[----:B------:R-:W-:Y:S02]  /*0110*/  FFMA R7, R8, R7, R8 ;  /* 0x0000000708077223 */ /* 0x000fe40000000008 */
[----:B--2---:R-:W0:Y:S02]  /*0120*/  FCHK P0, R0, R3 ;  /* 0x0000000300007302 */ /* 0x004e240000000000 */
[----:B------:R-:W-:-:S04]  /*0130*/  FFMA R8, R0, R7, RZ ;  /* 0x0000000700087223 */ /* 0x000fc800000000ff */
[----:B------:R-:W-:-:S04]  /*0140*/  FFMA R9, -R3, R8, R0 ;  /* 0x0000000803097223 */ /* 0x000fc80000000100 */
[----:B------:R-:W-:Y:S01]  /*0150*/  FFMA R7, R7, R9, R8 ;  /* 0x0000000907077223 */ /* 0x000fe20000000008 */
[----:B0-----:R-:W-:Y:S06]  /*0160*/  @!P0 BRA `(.L_x_17) ;  /* 0x00000000000c8947 */ /* 0x001fec0003800000 */
[----:B------:R-:W-:-:S07]  /*0170*/  MOV R8, 0x190 ;  /* 0x0000019000087802 */ /* 0x000fce0000000f00 */
[----:B------:R-:W-:Y:S05]  /*0180*/  CALL.REL.NOINC `($__internal_1_$__cuda_sm3x_div_rn_noftz_f32_slowpath) ;  /* 0x0000000400e07944 */ /* 0x000fea0003c00000 */
[----:B------:R-:W-:-:S07]  /*0190*/  IMAD.MOV.U32 R7, RZ, RZ, R0 ;  /* 0x000000ffff077224 */ /* 0x000fce00078e0000 */
.L_x_17:
[----:B------:R-:W-:Y:S05]  /*01a0*/  BSYNC.RECONVERGENT B1 ;  /* 0x0000000000017941 */ /* 0x000fea0003800200 */
.L_x_16:
[----:B------:R-:W0:Y:S01]  /*01b0*/  S2UR UR5, SR_CgaCtaId ;  /* 0x00000000000579c3 */ /* 0x000e220000008800 */
[----:B------:R-:W-:Y:S02]  /*01c0*/  UMOV UR4, 0x400 ;  /* 0x0000040000047882 */ /* 0x000fe40000000000 */
[----:B0-----:R-:W-:-:S06]  /*01d0*/  ULEA UR4, UR5, UR4, 0x18 ;  /* 0x0000000405047291 */ /* 0x001fcc000f8ec0ff */
[----:B------:R-:W-:-:S05]  /*01e0*/  LEA R0, R6, UR4, 0x2 ;  /* 0x0000000406007c11 */ /* 0x000fca000f8e10ff */
[----:B------:R0:W-:Y:S02]  /*01f0*/  STS [R0], R7 ;  /* 0x0000000700007388 */ /* 0x0001e40000000800 */
.L_x_15:
[----:B------:R-:W-:Y:S05]  /*0200*/  BSYNC.RECONVERGENT B0 ;  /* 0x0000000000007941 */ /* 0x000fea0003800200 */
.L_x_14:
[----:B------:R-:W1:Y:S08]  /*0210*/  S2UR UR5, SR_CgaCtaId ;  /* 0x00000000000579c3 */ /* 0x000e700000008800 */
[----:B------:R-:W-:Y:S01]  /*0220*/  BAR.SYNC.DEFER_BLOCKING 0x0 ;  /* 0x0000000000007b1d */ /* 0x000fe20000010000 */
[C---:B------:R-:W-:Y:S02]  /*0230*/  ISETP.GT.U32.AND P0, PT, R2.reuse, 0x7f, PT ;  /* 0x0000007f0200780c */ /* 0x040fe40003f04070 */
[----:B------:R-:W-:-:S03]  /*0240*/  ISETP.GT.U32.AND P1, PT, R2, 0x3f, PT ;  /* 0x0000003f0200780c */ /* 0x000fc60003f24070 */
[----:B------:R-:W-:-:S10]  /*0250*/  UMOV UR4, 0x400 ;  /* 0x0000040000047882 */ /* 0x000fd40000000000 */
[----:B0-----:R-:W-:Y:S01]  /*0260*/  @!P1 LEA R0, R2, 0x10, 0x4 ;  /* 0x0000001002009811 */ /* 0x001fe200078e20ff */
[----:B-1----:R-:W-:-:S06]  /*0270*/  ULEA UR4, UR5, UR4, 0x18 ;  /* 0x0000000405047291 */ /* 0x002fcc000f8ec0ff */
[----:B------:R-:W-:-:S05]  /*0280*/  LEA R3, R2, UR4, 0x3 ;  /* 0x0000000402037c11 */ /* 0x000fca000f8e18ff */
[----:B------:R-:W0:Y:S02]  /*0290*/  @!P0 LDS.64 R8, [R3] ;  /* 0x0000000003088984 */ /* 0x000e240000000a00 */
[----:B0-----:R-:W-:-:S05]  /*02a0*/  @!P0 FADD R8, R8, R9 ;  /* 0x0000000908088221 */ /* 0x001fca0000000000 */
[----:B------:R-:W-:Y:S01]  /*02b0*/  @!P0 STS [R3+0x4], R8 ;  /* 0x0000040803008388 */ /* 0x000fe20000000800 */
[----:B------:R-:W-:Y:S01]  /*02c0*/  BAR.SYNC.DEFER_BLOCKING 0x0 ;  /* 0x0000000000007b1d */ /* 0x000fe20000010000 */
[----:B------:R-:W-:-:S13]  /*02d0*/  ISETP.GT.U32.AND P0, PT, R2, 0x1f, PT ;  /* 0x0000001f0200780c */ /* 0x000fda0003f04070 */
[----:B------:R-:W-:Y:S01]  /*02e0*/  @!P0 LEA R9, R2, 0x20, 0x5 ;  /* 0x0000002002098811 */ /* 0x000fe200078e28ff */
[----:B------:R-:W-:Y:S04]  /*02f0*/  @!P1 LDS R7, [R0+UR4+-0xc] ;  /* 0xfffff40400079984 */ /* 0x000fe80008000800 */
[----:B------:R-:W0:Y:S02]  /*0300*/  @!P1 LDS R10, [R0+UR4+-0x4] ;  /* 0xfffffc04000a9984 */ /* 0x000e240008000800 */
[----:B0-----:R-:W-:-:S05]  /*0310*/  @!P1 FADD R7, R7, R10 ;  /* 0x0000000a07079221 */ /* 0x001fca0000000000 */
[----:B------:R-:W-:Y:S01]  /*0320*/  @!P1 STS [R0+UR4+-0x4], R7 ;  /* 0xfffffc0700009988 */ /* 0x000fe20008000804 */
        /* <DEDUP_REMOVED lines=29> */
[----:B------:R-:W-:-:S05]  /*0500*/  ISETP.NE.AND P1, PT, R2, RZ, PT ;  /* 0x000000ff0200720c */ /* 0x000fca0003f25270 */
[----:B------:R-:W-:Y:S04]  /*0510*/  @!P0 LDS R11, [R8+UR4+-0x104] ;  /* 0xfffefc04080b8984 */ /* 0x000fe80008000800 */
[----:B------:R-:W0:Y:S02]  /*0520*/  @!P0 LDS R12, [R8+UR4+-0x4] ;  /* 0xfffffc04080c8984 */ /* 0x000e240008000800 */
[----:B0-----:R-:W-:-:S05]  /*0530*/  @!P0 FADD R11, R11, R12 ;  /* 0x0000000c0b0b8221 */ /* 0x001fca0000000000 */
[----:B------:R0:W-:Y:S01]  /*0540*/  @!P0 STS [R8+UR4+-0x4], R11 ;  /* 0xfffffc0b08008988 */ /* 0x0001e20008000804 */
[----:B------:R-:W-:Y:S01]  /*0550*/  BAR.SYNC.DEFER_BLOCKING 0x0 ;  /* 0x0000000000007b1d */ /* 0x000fe20000010000 */
[----:B------:R-:W-:-:S13]  /*0560*/  ISETP.GT.U32.AND P0, PT, R2, 0x2, PT ;  /* 0x000000020200780c */ /* 0x000fda0003f04070 */
[----:B0-----:R-:W-:Y:S01]  /*0570*/  @!P0 LEA R11, R2, 0x100, 0x8 ;  /* 0x00000100020b8811 */ /* 0x001fe200078e40ff */
[----:B------:R-:W-:Y:S04]  /*0580*/  @!P1 LDS R0, [UR4+0x1fc] ;  /* 0x0001fc04ff009984 */ /* 0x000fe80008000800 */
[----:B------:R-:W0:Y:S02]  /*0590*/  @!P1 LDS R7, [UR4+0x3fc] ;  /* 0x0003fc04ff079984 */ /* 0x000e240008000800 */
[----:B0-----:R-:W-:-:S05]  /*05a0*/  @!P1 FADD R0, R0, R7 ;  /* 0x0000000700009221 */ /* 0x001fca0000000000 */
[----:B------:R-:W-:Y:S01]  /*05b0*/  @!P1 STS [UR4+0x3fc], R0 ;  /* 0x0003fc00ff009988 */ /* 0x000fe20008000804 */
[----:B------:R-:W-:Y:S08]  /*05c0*/  BAR.SYNC.DEFER_BLOCKING 0x0 ;  /* 0x0000000000007b1d */ /* 0x000ff00000010000 */
[----:B------:R-:W-:Y:S08]  /*05d0*/  BAR.SYNC.DEFER_BLOCKING 0x0 ;  /* 0x0000000000007b1d */ /* 0x000ff00000010000 */
[----:B------:R-:W-:Y:S06]  /*05e0*/  BAR.SYNC.DEFER_BLOCKING 0x0 ;  /* 0x0000000000007b1d */ /* 0x000fec0000010000 */
[----:B------:R-:W-:Y:S04]  /*05f0*/  @!P1 LDS R7, [UR4+0x1fc] ;  /* 0x0001fc04ff079984 */ /* 0x000fe80008000800 */
[----:B------:R-:W0:Y:S02]  /*0600*/  @!P1 LDS R10, [UR4+0x2fc] ;  /* 0x0002fc04ff0a9984 */ /* 0x000e240008000800 */
[----:B0-----:R-:W-:-:S05]  /*0610*/  @!P1 FADD R7, R7, R10 ;  /* 0x0000000a07079221 */ /* 0x001fca0000000000 */
[----:B------:R-:W-:Y:S01]  /*0620*/  @!P1 STS [UR4+0x2fc], R7 ;  /* 0x0002fc07ff009988 */ /* 0x000fe20008000804 */
[----:B------:R-:W-:Y:S01]  /*0630*/  BAR.SYNC.DEFER_BLOCKING 0x0 ;  /* 0x0000000000007b1d */ /* 0x000fe20000010000 */
[----:B------:R-:W-:-:S13]  /*0640*/  ISETP.GT.U32.AND P1, PT, R2, 0x6, PT ;  /* 0x000000060200780c */ /* 0x000fda0003f24070 */
[----:B------:R-:W-:Y:S01]  /*0650*/  @!P1 LEA R13, R2, 0x80, 0x7 ;  /* 0x00000080020d9811 */ /* 0x000fe200078e38ff */
[----:B------:R-:W-:Y:S04]  /*0660*/  @!P0 LDS R0, [R11+UR4+-0x4] ;  /* 0xfffffc040b008984 */ /* 0x000fe80008000800 */
[----:B------:R-:W0:Y:S02]  /*0670*/  @!P0 LDS R9, [R11+UR4+0x7c] ;  /* 0x00007c040b098984 */ /* 0x000e240008000800 */
[----:B0-----:R-:W-:-:S05]  /*0680*/  @!P0 FADD R0, R0, R9 ;  /* 0x0000000900008221 */ /* 0x001fca0000000000 */
[----:B------:R-:W-:Y:S01]  /*0690*/  @!P0 STS [R11+UR4+0x7c], R0 ;  /* 0x00007c000b008988 */ /* 0x000fe20008000804 */
        /* <DEDUP_REMOVED lines=22> */
[----:B------:R-:W-:-:S05]  /*0800*/  ISETP.GT.U32.AND P1, PT, R2, 0x7e, PT ;  /* 0x0000007e0200780c */ /* 0x000fca0003f24070 */
[----:B------:R-:W-:Y:S04]  /*0810*/  @!P0 LDS R8, [R13+UR4+-0x4] ;  /* 0xfffffc040d088984 */ /* 0x000fe80008000800 */
[----:B------:R-:W0:Y:S02]  /*0820*/  @!P0 LDS R9, [R13+UR4+0x4] ;  /* 0x000004040d098984 */ /* 0x000e240008000800 */
[----:B0-----:R-:W-:-:S05]  /*0830*/  @!P0 FADD R8, R8, R9 ;  /* 0x0000000908088221 */ /* 0x001fca0000000000 */
[----:B------:R-:W-:Y:S01]  /*0840*/  @!P0 STS [R13+UR4+0x4], R8 ;  /* 0x000004080d008988 */ /* 0x000fe20008000804 */
[----:B------:R-:W-:Y:S01]  /*0850*/  BAR.SYNC.DEFER_BLOCKING 0x0 ;  /* 0x0000000000007b1d */ /* 0x000fe20000010000 */
[----:B------:R-:W-:-:S05]  /*0860*/  ISETP.GT.AND P0, PT, R6, 0xff, PT ;  /* 0x000000ff0600780c */ /* 0x000fca0003f04270 */
[----:B------:R-:W-:Y:S04]  /*0870*/  @!P1 LDS R7, [R3+0x4] ;  /* 0x0000040003079984 */ /* 0x000fe80000000800 */
[----:B------:R-:W0:Y:S02]  /*0880*/  @!P1 LDS R10, [R3+0x8] ;  /* 0x00000800030a9984 */ /* 0x000e240000000800 */
[----:B0-----:R-:W-:-:S05]  /*0890*/  @!P1 FADD R10, R7, R10 ;  /* 0x0000000a070a9221 */ /* 0x001fca0000000000 */
[----:B------:R0:W-:Y:S01]  /*08a0*/  @!P1 STS [R3+0x8], R10 ;  /* 0x0000080a03009388 */ /* 0x0001e20000000800 */
[----:B------:R-:W-:Y:S06]  /*08b0*/  BAR.SYNC.DEFER_BLOCKING 0x0 ;  /* 0x0000000000007b1d */ /* 0x000fec0000010000 */
[----:B------:R-:W-:Y:S05]  /*08c0*/  @P0 EXIT ;  /* 0x000000000000094d */ /* 0x000fea0003800000 */
[----:B------:R-:W-:-:S05]  /*08d0*/  IMAD R2, R2, -0x4, R3 ;  /* 0xfffffffc02027824 */ /* 0x000fca00078e0203 */
[----:B0-----:R-:W0:Y:S04]  /*08e0*/  LDS R3, [R2] ;  /* 0x0000000002037984 */ /* 0x001e280000000800 */
[----:B0-----:R-:W-:Y:S01]  /*08f0*/  STG.E desc[UR6][R4.64], R3 ;  /* 0x0000000304007986 */ /* 0x001fe2000c101906 */
[----:B------:R-:W-:Y:S05]  /*0900*/  EXIT ;  /* 0x000000000000794d */ /* 0x000fea0003800000 */
        .weak           $__internal_1_$__cuda_sm3x_div_rn_noftz_f32_slowpath
        .type           $__internal_1_$__cuda_sm3x_div_rn_noftz_f32_slowpath,@function
        .size           $__internal_1_$__cuda_sm3x_div_rn_noftz_f32_slowpath,(.L_x_54 - $__internal_1_$__cuda_sm3x_div_rn_noftz_f32_slowpath)
$__internal_1_$__cuda_sm3x_div_rn_noftz_f32_slowpath:
        /* <DEDUP_REMOVED lines=36> */
.L_x_19:
[----:B------:R-:W-:Y:S01]  /*0b50*/  LEA R3, R9, 0xc0800000, 0x17 ;  /* 0xc080000009037811 */ /* 0x000fe200078eb8ff */
[----:B------:R-:W-:Y:S01]  /*0b60*/  VIADD R10, R10, 0xffffff81 ;  /* 0xffffff810a0a7836 */ /* 0x000fe20000000000 */
[----:B------:R-:W-:Y:S03]  /*0b70*/  BSSY.RECONVERGENT B3, `(.L_x_24) ;  /* 0x0000035000037945 */ /* 0x000fe60003800200 */
[----:B------:R-:W-:Y:S02]  /*0b80*/  IMAD.IADD R3, R12, 0x1, -R3 ;  /* 0x000000010c037824 */ /* 0x000fe400078e0a03 */
[C---:B------:R-:W-:Y:S01]  /*0b90*/  IMAD R0, R10.reuse, -0x800000, R11 ;  /* 0xff8000000a007824 */ /* 0x040fe200078e020b */
[----:B------:R-:W-:Y:S01]  /*0ba0*/  IADD3 R10, PT, PT, R10, 0x7f, -R9 ;  /* 0x0000007f0a0a7810 */ /* 0x000fe20007ffe809 */
[----:B------:R-:W0:Y:S01]  /*0bb0*/  MUFU.RCP R12, R3 ;  /* 0x00000003000c7308 */ /* 0x000e220000001000 */
[----:B------:R-:W-:-:S03]  /*0bc0*/  FADD.FTZ R13, -R3, -RZ ;  /* 0x800000ff030d7221 */ /* 0x000fc60000010100 */
[----:B------:R-:W-:Y:S02]  /*0bd0*/  IMAD.IADD R10, R10, 0x1, R7 ;  /* 0x000000010a0a7824 */ /* 0x000fe400078e0207 */
        /* <DEDUP_REMOVED lines=42> */
.L_x_26:
[----:B------:R-:W-:-:S04]  /*0e80*/  LOP3.LUT R0, R0, 0x80000000, RZ, 0xc0, !PT ;  /* 0x8000000000007812 */ /* 0x000fc800078ec0ff */
[----:B------:R-:W-:Y:S01]  /*0e90*/  LOP3.LUT R0, R0, 0x7f800000, RZ, 0xfc, !PT ;  /* 0x7f80000000007812 */ /* 0x000fe200078efcff */
[----:B------:R-:W-:Y:S06]  /*0ea0*/  BRA `(.L_x_27) ;  /* 0x0000000000047947 */ /* 0x000fec0003800000 */
.L_x_25:
[----:B------:R-:W-:-:S07]  /*0eb0*/  IMAD R0, R10, 0x800000, R0 ;  /* 0x008000000a007824 */ /* 0x000fce00078e0200 */
.L_x_27:
[----:B------:R-:W-:Y:S05]  /*0ec0*/  BSYNC.RECONVERGENT B3 ;  /* 0x0000000000037941 */ /* 0x000fea0003800200 */
.L_x_24:
[----:B------:R-:W-:Y:S05]  /*0ed0*/  BRA `(.L_x_28) ;  /* 0x0000000000207947 */ /* 0x000fea0003800000 */
.L_x_23:
[----:B------:R-:W-:-:S04]  /*0ee0*/  LOP3.LUT R0, R12, 0x80000000, R11, 0x48, !PT ;  /* 0x800000000c007812 */ /* 0x000fc800078e480b */
[----:B------:R-:W-:Y:S01]  /*0ef0*/  LOP3.LUT R0, R0, 0x7f800000, RZ, 0xfc, !PT ;  /* 0x7f80000000007812 */ /* 0x000fe200078efcff */
[----:B------:R-:W-:Y:S06]  /*0f00*/  BRA `(.L_x_28) ;  /* 0x0000000000147947 */ /* 0x000fec0003800000 */
.L_x_22:
[----:B------:R-:W-:Y:S01]  /*0f10*/  LOP3.LUT R0, R12, 0x80000000, R11, 0x48, !PT ;  /* 0x800000000c007812 */ /* 0x000fe200078e480b */
[----:B------:R-:W-:Y:S06]  /*0f20*/  BRA `(.L_x_28) ;  /* 0x00000000000c7947 */ /* 0x000fec0003800000 */
.L_x_21:
[----:B------:R-:W0:Y:S01]  /*0f30*/  MUFU.RSQ R0, -QNAN ;  /* 0xffc0000000007908 */ /* 0x000e220000001400 */
[----:B------:R-:W-:Y:S05]  /*0f40*/  BRA `(.L_x_28) ;  /* 0x0000000000047947 */ /* 0x000fea0003800000 */
.L_x_20:
[----:B------:R-:W-:-:S07]  /*0f50*/  FADD.FTZ R0, R0, R3 ;  /* 0x0000000300007221 */ /* 0x000fce0000010000 */
.L_x_28:
[----:B------:R-:W-:Y:S05]  /*0f60*/  BSYNC.RECONVERGENT B2 ;  /* 0x0000000000027941 */ /* 0x000fea0003800200 */
.L_x_18:
[----:B------:R-:W-:-:S04]  /*0f70*/  IMAD.MOV.U32 R9, RZ, RZ, 0x0 ;  /* 0x00000000ff097424 */ /* 0x000fc800078e00ff */
[----:B0-----:R-:W-:Y:S05]  /*0f80*/  RET.REL.NODEC R8 `(_Z10kernel_cdfPfi) ;  /* 0xfffffff0081c7950 */ /* 0x001fea0003c3ffff */
.L_x_29:
        /* <DEDUP_REMOVED lines=15> */
.L_x_54:


//--------------------- .text._Z18kernel_hist_globalPhPfjj --------------------------
	.section	.text._Z18kernel_hist_globalPhPfjj,"ax",@progbits
	.align	128
        .global         _Z18kernel_hist_globalPhPfjj
        .type           _Z18kernel_hist_globalPhPfjj,@function
        .size           _Z18kernel_hist_globalPhPfjj,(.L_x_57 - _Z18kernel_hist_globalPhPfjj)
        .other          _Z18kernel_hist_globalPhPfjj,@"STO_CUDA_ENTRY STV_DEFAULT"
_Z18kernel_hist_globalPhPfjj:
.text._Z18kernel_hist_globalPhPfjj:
[----:B------:R-:W-:Y:S01]  /*0000*/  LDC R1, c[0x0][0x37c] ;  /* 0x0000df00ff017b82 */ /* 0x000fe20000000800 */
[----:B------:R-:W0:Y:S01]  /*0010*/  S2R R2, SR_CTAID.Y ;  /* 0x0000000000027919 */ /* 0x000e220000002600 */
[----:B------:R-:W1:Y:S01]  /*0020*/  LDCU.64 UR6, c[0x0][0x390] ;  /* 0x00007200ff0677ac */ /* 0x000e620008000a00 */
[----:B------:R-:W-:Y:S01]  /*0030*/  BSSY.RECONVERGENT B0, `(.L_x_30) ;  /* 0x0000015000007945 */ /* 0x000fe20003800200 */
        /* <DEDUP_REMOVED lines=8> */
[----:B------:R-:W-:Y:S02]  /*00c0*/  ISETP.GE.U32.OR P0, PT, R0, UR7, P0 ;  /* 0x0000000700007c0c */ /* 0x000fe40008706470 */
[----:B------:R-:W-:-:S11]  /*00d0*/  LEA R3, R3, R0, 0x4 ;  /* 0x0000000003037211 */ /* 0x000fd600078e20ff */
[----:B------:R-:W-:Y:S05]  /*00e0*/  @P0 BRA `(.L_x_31) ;  /* 0x0000000000240947 */ /* 0x000fea0003800000 */
[----:B------:R-:W0:Y:S01]  /*00f0*/  LDCU.64 UR6, c[0x0][0x380] ;  /* 0x00007000ff0677ac */ /* 0x000e220008000a00 */
[----:B------:R-:W1:Y:S01]  /*0100*/  LDCU.64 UR4, c[0x0][0x358] ;  /* 0x00006b00ff0477ac */ /* 0x000e620008000a00 */
[----:B0-----:R-:W-:-:S04]  /*0110*/  IADD3 R4, P0, PT, R3, UR6, RZ ;  /* 0x0000000603047c10 */ /* 0x001fc8000ff1e0ff */
[----:B------:R-:W-:Y:S02]  /*0120*/  LEA.HI.X.SX32 R5, R3, UR7, 0x1, P0 ;  /* 0x0000000703057c11 */ /* 0x000fe400080f0eff */
[----:B------:R-:W0:Y:S04]  /*0130*/  LDC.64 R2, c[0x0][0x388] ;  /* 0x0000e200ff027b82 */ /* 0x000e280000000a00 */
[----:B-1----:R-:W0:Y:S01]  /*0140*/  LDG.E.U8 R5, desc[UR4][R4.64] ;  /* 0x0000000404057981 */ /* 0x002e22000c1e1100 */
[----:B------:R-:W-:Y:S02]  /*0150*/  IMAD.MOV.U32 R7, RZ, RZ, 0x3f800000 ;  /* 0x3f800000ff077424 */ /* 0x000fe400078e00ff */
[----:B0-----:R-:W-:-:S05]  /*0160*/  IMAD.WIDE.U32 R2, R5, 0x4, R2 ;  /* 0x0000000405027825 */ /* 0x001fca00078e0002 */
[----:B------:R0:W-:Y:S02]  /*0170*/  REDG.E.ADD.F32.FTZ.RN.STRONG.GPU desc[UR4][R2.64], R7 ;  /* 0x00000007020079a6 */ /* 0x0001e4000c12f304 */
.L_x_31:
[----:B------:R-:W-:Y:S05]  /*0180*/  BSYNC.RECONVERGENT B0 ;  /* 0x0000000000007941 */ /* 0x000fea0003800200 */
.L_x_30:
[----:B------:R-:W-:Y:S06]  /*0190*/  BAR.SYNC.DEFER_BLOCKING 0x0 ;  /* 0x0000000000007b1d */ /* 0x000fec0000010000 */
[----:B------:R-:W-:Y:S05]  /*01a0*/  EXIT ;  /* 0x000000000000794d */ /* 0x000fea0003800000 */
.L_x_32:
        /* <DEDUP_REMOVED lines=13> */
.L_x_57:


//--------------------- .text._Z12kernel_hist2PfPhiii --------------------------
	.section	.text._Z12kernel_hist2PfPhiii,"ax",@progbits
	.align	128
        .global         _Z12kernel_hist2PfPhiii
        .type           _Z12kernel_hist2PfPhiii,@function
        .size           _Z12kernel_hist2PfPhiii,(.L_x_58 - _Z12kernel_hist2PfPhiii)
        .other          _Z12kernel_hist2PfPhiii,@"STO_CUDA_ENTRY STV_DEFAULT"
_Z12kernel_hist2PfPhiii:
.text._Z12kernel_hist2PfPhiii:
[----:B------:R-:W-:Y:S08]  /*0000*/  LDC R1, c[0x0][0x37c] ;  /* 0x0000df00ff017b82 */ /* 0x000ff00000000800 */
[----:B------:R-:W0:Y:S01]  /*0010*/  LDC R0, c[0x0][0x360] ;  /* 0x0000d800ff007b82 */ /* 0x000e220000000800 */
[----:B------:R-:W1:Y:S01]  /*0020*/  S2R R11, SR_TID.X ;  /* 0x00000000000b7919 */ /* 0x000e620000002100 */
[----:B------:R-:W2:Y:S01]  /*0030*/  LDCU.64 UR6, c[0x0][0x358] ;  /* 0x00006b00ff0677ac */ /* 0x000ea20008000a00 */
[----:B------:R-:W-:Y:S05]  /*0040*/  BSSY.RECONVERGENT B0, `(.L_x_33) ;  /* 0x000003e000007945 */ /* 0x000fea0003800200 */
[----:B------:R-:W3:Y:S08]  /*0050*/  LDC R4, c[0x0][0x398] ;  /* 0x0000e600ff047b82 */ /* 0x000ef00000000800 */
[----:B------:R-:W4:Y:S01]  /*0060*/  LDC.64 R2, c[0x0][0x390] ;  /* 0x0000e400ff027b82 */ /* 0x000f220000000a00 */
[----:B0-----:R-:W-:-:S04]  /*0070*/  SHF.R.U32.HI R7, RZ, 0x5, R0 ;  /* 0x00000005ff077819 */ /* 0x001fc80000011600 */
[----:B------:R-:W-:-:S04]  /*0080*/  IABS R5, R7 ;  /* 0x0000000700057213 */ /* 0x000fc80000000000 */
[----:B------:R-:W0:Y:S08]  /*0090*/  I2F.RP R10, R5 ;  /* 0x00000005000a7306 */ /* 0x000e300000209400 */
[----:B---3--:R-:W3:Y:S08]  /*00a0*/  I2F.U32.RP R6, R4 ;  /* 0x0000000400067306 */ /* 0x008ef00000209000 */
[----:B0-----:R-:W0:Y:S08]  /*00b0*/  MUFU.RCP R10, R10 ;  /* 0x0000000a000a7308 */ /* 0x001e300000001000 */
[----:B---3--:R-:W3:Y:S01]  /*00c0*/  MUFU.RCP R6, R6 ;  /* 0x0000000600067308 */ /* 0x008ee20000001000 */
[----:B0-----:R-:W-:Y:S01]  /*00d0*/  VIADD R12, R10, 0xffffffe ;  /* 0x0ffffffe0a0c7836 */ /* 0x001fe20000000000 */
[----:B----4-:R-:W-:-:S02]  /*00e0*/  IABS R10, R2 ;  /* 0x00000002000a7213 */ /* 0x010fc40000000000 */
[----:B------:R-:W-:-:S04]  /*00f0*/  LOP3.LUT R2, R7, R2, RZ, 0x3c, !PT ;  /* 0x0000000207027212 */ /* 0x000fc800078e3cff */
[----:B------:R0:W4:Y:S01]  /*0100*/  F2I.FTZ.U32.TRUNC.NTZ R13, R12 ;  /* 0x0000000c000d7305 */ /* 0x000122000021f000 */
[----:B------:R-:W-:Y:S01]  /*0110*/  ISETP.GE.AND P0, PT, R2, RZ, PT ;  /* 0x000000ff0200720c */ /* 0x000fe20003f06270 */
[----:B---3--:R-:W-:Y:S01]  /*0120*/  VIADD R8, R6, 0xffffffe ;  /* 0x0ffffffe06087836 */ /* 0x008fe20000000000 */
[----:B------:R-:W-:Y:S02]  /*0130*/  IABS R6, R7 ;  /* 0x0000000700067213 */ /* 0x000fe40000000000 */
[----:B-1----:R-:W-:-:S03]  /*0140*/  MOV R2, R11 ;  /* 0x0000000b00027202 */ /* 0x002fc60000000f00 */
[----:B------:R1:W3:Y:S01]  /*0150*/  F2I.FTZ.U32.TRUNC.NTZ R9, R8 ;  /* 0x0000000800097305 */ /* 0x0002e2000021f000 */
[----:B0-----:R-:W-:Y:S01]  /*0160*/  IMAD.MOV.U32 R12, RZ, RZ, RZ ;  /* 0x000000ffff0c7224 */ /* 0x001fe200078e00ff */
[----:B------:R-:W-:Y:S01]  /*0170*/  IADD3 R6, PT, PT, RZ, -R6, RZ ;  /* 0x80000006ff067210 */ /* 0x000fe20007ffe0ff */
[--C-:B----4-:R-:W-:Y:S02]  /*0180*/  IMAD.MOV R14, RZ, RZ, -R13.reuse ;  /* 0x000000ffff0e7224 */ /* 0x110fe400078e0a0d */
[----:B-1----:R-:W-:Y:S02]  /*0190*/  IMAD.MOV.U32 R8, RZ, RZ, RZ ;  /* 0x000000ffff087224 */ /* 0x002fe400078e00ff */
[----:B------:R-:W-:Y:S02]  /*01a0*/  IMAD R15, R14, R5, RZ ;  /* 0x000000050e0f7224 */ /* 0x000fe400078e02ff */
[----:B------:R-:W0:Y:S02]  /*01b0*/  LDC R14, c[0x0][0x370] ;  /* 0x0000dc00ff0e7b82 */ /* 0x000e240000000800 */
[----:B------:R-:W-:-:S04]  /*01c0*/  IMAD.HI.U32 R12, R13, R15, R12 ;  /* 0x0000000f0d0c7227 */ /* 0x000fc800078e000c */
[----:B------:R-:W-:Y:S02]  /*01d0*/  IMAD.MOV.U32 R15, RZ, RZ, R10 ;  /* 0x000000ffff0f7224 */ /* 0x000fe400078e000a */
[----:B---3--:R-:W-:Y:S02]  /*01e0*/  IMAD.MOV R13, RZ, RZ, -R9 ;  /* 0x000000ffff0d7224 */ /* 0x008fe400078e0a09 */
[----:B------:R-:W-:-:S04]  /*01f0*/  IMAD.HI.U32 R12, R12, R15, RZ ;  /* 0x0000000f0c0c7227 */ /* 0x000fc800078e00ff */
[----:B------:R-:W-:Y:S02]  /*0200*/  IMAD R6, R12, R6, R15 ;  /* 0x000000060c067224 */ /* 0x000fe400078e020f */
[----:B------:R-:W-:-:S03]  /*0210*/  IMAD R13, R13, R4, RZ ;  /* 0x000000040d0d7224 */ /* 0x000fc600078e02ff */
[----:B------:R-:W-:Y:S01]  /*0220*/  ISETP.GT.U32.AND P1, PT, R5, R6, PT ;  /* 0x000000060500720c */ /* 0x000fe20003f24070 */
[----:B------:R-:W-:Y:S02]  /*0230*/  IMAD.HI.U32 R8, R9, R13, R8 ;  /* 0x0000000d09087227 */ /* 0x000fe400078e0008 */
[----:B------:R-:W1:Y:S04]  /*0240*/  S2R R9, SR_CTAID.X ;  /* 0x0000000000097919 */ /* 0x000e680000002500 */
[----:B------:R-:W-:-:S04]  /*0250*/  IMAD.HI.U32 R8, R8, R11, RZ ;  /* 0x0000000b08087227 */ /* 0x000fc800078e00ff */
[----:B------:R-:W-:Y:S02]  /*0260*/  IMAD.MOV R8, RZ, RZ, -R8 ;  /* 0x000000ffff087224 */ /* 0x000fe400078e0a08 */
[----:B------:R-:W-:Y:S02]  /*0270*/  @!P1 IMAD.IADD R6, R6, 0x1, -R5 ;  /* 0x0000000106069824 */ /* 0x000fe400078e0a05 */
[----:B------:R-:W-:Y:S02]  /*0280*/  IMAD R13, R4, R8, R11 ;  /* 0x00000008040d7224 */ /* 0x000fe400078e020b */
[----:B------:R-:W-:Y:S01]  /*0290*/  @!P1 VIADD R12, R12, 0x1 ;  /* 0x000000010c0c9836 */ /* 0x000fe20000000000 */
[----:B------:R-:W-:Y:S01]  /*02a0*/  ISETP.GE.U32.AND P3, PT, R6, R5, PT ;  /* 0x000000050600720c */ /* 0x000fe20003f66070 */
[----:B------:R-:W-:Y:S01]  /*02b0*/  IMAD R5, R4, R3, R4 ;  /* 0x0000000304057224 */ /* 0x000fe200078e0204 */
[----:B------:R-:W-:Y:S02]  /*02c0*/  ISETP.GE.U32.AND P2, PT, R13, R4, PT ;  /* 0x000000040d00720c */ /* 0x000fe40003f46070 */
[----:B------:R-:W-:-:S02]  /*02d0*/  ISETP.NE.AND P1, PT, R7, RZ, PT ;  /* 0x000000ff0700720c */ /* 0x000fc40003f25270 */
[----:B------:R-:W-:Y:S02]  /*02e0*/  ISETP.GE.AND P4, PT, R2, R5, PT ;  /* 0x000000050200720c */ /* 0x000fe40003f86270 */
[----:B------:R-:W-:-:S05]  /*02f0*/  LOP3.LUT R6, R11, 0x1f, RZ, 0xc0, !PT ;  /* 0x0000001f0b067812 */ /* 0x000fca00078ec0ff */
[----:B------:R-:W-:Y:S02]  /*0300*/  @P3 VIADD R12, R12, 0x1 ;  /* 0x000000010c0c3836 */ /* 0x000fe40000000000 */
[----:B------:R-:W-:Y:S01]  /*0310*/  @P2 IMAD.IADD R13, R13, 0x1, -R4 ;  /* 0x000000010d0d2824 */ /* 0x000fe200078e0a04 */
[----:B------:R-:W-:Y:S01]  /*0320*/  ISETP.NE.U32.AND P2, PT, R4, RZ, PT ;  /* 0x000000ff0400720c */ /* 0x000fe20003f45070 */
[----:B------:R-:W-:Y:S01]  /*0330*/  @!P0 IMAD.MOV R12, RZ, RZ, -R12 ;  /* 0x000000ffff0c8224 */ /* 0x000fe200078e0a0c */
[----:B------:R-:W-:Y:S01]  /*0340*/  @!P1 LOP3.LUT R12, RZ, R7, RZ, 0x33, !PT ;  /* 0x00000007ff0c9212 */ /* 0x000fe200078e33ff */
[----:B-1----:R-:W-:Y:S01]  /*0350*/  IMAD R6, R9, 0x20, R6 ;  /* 0x0000002009067824 */ /* 0x002fe200078e0206 */
[----:B------:R-:W-:Y:S02]  /*0360*/  ISETP.GE.U32.AND P3, PT, R13, R4, PT ;  /* 0x000000040d00720c */ /* 0x000fe40003f66070 */
[----:B------:R-:W-:Y:S01]  /*0370*/  SHF.R.U32.HI R7, RZ, 0x5, R11 ;  /* 0x00000005ff077819 */ /* 0x000fe2000001160b */
[----:B0-2---:R-:W-:Y:S10]  /*0380*/  @P4 BRA `(.L_x_34) ;  /* 0x0000000000244947 */ /* 0x005ff40003800000 */
[----:B------:R-:W0:Y:S01]  /*0390*/  S2R R10, SR_CgaCtaId ;  /* 0x00000000000a7919 */ /* 0x000e220000008800 */
[----:B------:R-:W-:Y:S01]  /*03a0*/  MOV R9, 0x400 ;  /* 0x0000040000097802 */ /* 0x000fe20000000f00 */
[----:B------:R-:W-:-:S03]  /*03b0*/  IMAD.MOV.U32 R8, RZ, RZ, R2 ;  /* 0x000000ffff087224 */ /* 0x000fc600078e0002 */
[----:B0-----:R-:W-:-:S07]  /*03c0*/  LEA R9, R10, R9, 0x18 ;  /* 0x000000090a097211 */ /* 0x001fce00078ec0ff */
.L_x_35:
[----:B------:R-:W-:Y:S01]  /*03d0*/  IMAD R10, R8, 0x4, R9 ;  /* 0x00000004080a7824 */ /* 0x000fe200078e0209 */
[----:B------:R-:W-:-:S04]  /*03e0*/  IADD3 R8, PT, PT, R0, R8, RZ ;  /* 0x0000000800087210 */ /* 0x000fc80007ffe0ff */
[----:B------:R0:W-:Y:S01]  /*03f0*/  STS [R10], RZ ;  /* 0x000000ff0a007388 */ /* 0x0001e20000000800 */
[----:B------:R-:W-:-:S13]  /*0400*/  ISETP.GE.AND P0, PT, R8, R5, PT ;  /* 0x000000050800720c */ /* 0x000fda0003f06270 */
[----:B0-----:R-:W-:Y:S05]  /*0410*/  @!P0 BRA `(.L_x_35) ;  /* 0xfffffffc00ec8947 */ /* 0x001fea000383ffff */
.L_x_34:
[----:B------:R-:W-:Y:S05]  /*0420*/  BSYNC.RECONVERGENT B0 ;  /* 0x0000000000007941 */ /* 0x000fea0003800200 */
.L_x_33:
[CC--:B------:R-:W-:Y:S01]  /*0430*/  IMAD R6, R7.reuse, R12.reuse, R6 ;  /* 0x0000000c07067224 */ /* 0x0c0fe200078e0206 */
[----:B------:R-:W-:Y:S01]  /*0440*/  BAR.SYNC.DEFER_BLOCKING 0x0 ;  /* 0x0000000000007b1d */ /* 0x000fe20000010000 */
[----:B------:R-:W-:Y:S02]  /*0450*/  IMAD R7, R7, R12, R12 ;  /* 0x0000000c07077224 */ /* 0x000fe400078e020c */
[----:B------:R-:W-:Y:S01]  /*0460*/  @P3 IMAD.IADD R13, R13, 0x1, -R4 ;  /* 0x000000010d0d3824 */ /* 0x000fe200078e0a04 */
[----:B------:R-:W-:Y:S01]  /*0470*/  @!P2 LOP3.LUT R13, RZ, R4, RZ, 0x33, !PT ;  /* 0x00000004ff0da212 */ /* 0x000fe200078e33ff */
[----:B------:R-:W-:Y:S01]  /*0480*/  IMAD.SHL.U32 R9, R14, 0x20, RZ ;  /* 0x000000200e097824 */ /* 0x000fe200078e00ff */
[----:B------:R-:W-:Y:S01]  /*0490*/  ISETP.GE.AND P0, PT, R6, R7, PT ;  /* 0x000000070600720c */ /* 0x000fe20003f06270 */
[----:B------:R-:W0:Y:S01]  /*04a0*/  LDCU.64 UR4, c[0x0][0x388] ;  /* 0x00007100ff0477ac */ /* 0x000e220008000a00 */
[----:B------:R-:W-:Y:S01]  /*04b0*/  BSSY.RECONVERGENT B0, `(.L_x_36) ;  /* 0x0000053000007945 */ /* 0x000fe20003800200 */
[----:B------:R-:W-:Y:S01]  /*04c0*/  IMAD R4, R13, R3, R13 ;  /* 0x000000030d047224 */ /* 0x000fe200078e020d */
[----:B------:R-:W1:Y:S09]  /*04d0*/  LDCU.64 UR8, c[0x0][0x388] ;  /* 0x00007100ff0877ac */ /* 0x000e720008000a00 */
[----:B------:R-:W-:Y:S05]  /*04e0*/  @P0 BRA `(.L_x_37) ;  /* 0x00000004003c0947 */ /* 0x000fea0003800000 */
[----:B------:R-:W2:Y:S01]  /*04f0*/  I2F.U32.RP R14, R9 ;  /* 0x00000009000e7306 */ /* 0x000ea20000209000 */
[C---:B------:R-:W-:Y:S01]  /*0500*/  IMAD.IADD R8, R9.reuse, 0x1, R6 ;  /* 0x0000000109087824 */ /* 0x040fe200078e0206 */
[----:B------:R-:W-:Y:S01]  /*0510*/  ISETP.NE.U32.AND P2, PT, R9, RZ, PT ;  /* 0x000000ff0900720c */ /* 0x000fe20003f45070 */
[----:B------:R-:W-:Y:S01]  /*0520*/  IMAD.MOV R15, RZ, RZ, -R9 ;  /* 0x000000ffff0f7224 */ /* 0x000fe200078e0a09 */
[----:B------:R-:W-:Y:S02]  /*0530*/  BSSY.RECONVERGENT B1, `(.L_x_38) ;  /* 0x0000029000017945 */ /* 0x000fe40003800200 */
[----:B------:R-:W-:Y:S02]  /*0540*/  ISETP.GE.AND P0, PT, R8, R7, PT ;  /* 0x000000070800720c */ /* 0x000fe40003f06270 */
[----:B------:R-:W-:Y:S02]  /*0550*/  VIMNMX R13, PT, PT, R7, R8, !PT ;  /* 0x00000008070d7248 */ /* 0x000fe40007fe0100 */
[----:B------:R-:W-:-:S04]  /*0560*/  SEL R12, RZ, 0x1, P0 ;  /* 0x00000001ff0c7807 */ /* 0x000fc80000000000 */
[----:B------:R-:W-:Y:S01]  /*0570*/  IADD3 R8, PT, PT, R13, -R8, -R12 ;  /* 0x800000080d087210 */ /* 0x000fe20007ffe80c */
[----:B--2---:R-:W2:Y:S02]  /*0580*/  MUFU.RCP R14, R14 ;  /* 0x0000000e000e7308 */ /* 0x004ea40000001000 */
[----:B--2---:R-:W-:-:S06]  /*0590*/  VIADD R10, R14, 0xffffffe ;  /* 0x0ffffffe0e0a7836 */ /* 0x004fcc0000000000 */
[----:B------:R2:W3:Y:S02]  /*05a0*/  F2I.FTZ.U32.TRUNC.NTZ R11, R10 ;  /* 0x0000000a000b7305 */ /* 0x0004e4000021f000 */
[----:B--2---:R-:W-:Y:S02]  /*05b0*/  HFMA2 R10, -RZ, RZ, 0, 0 ;  /* 0x00000000ff0a7431 */ /* 0x004fe400000001ff */
[----:B---3--:R-:W-:-:S04]  /*05c0*/  IMAD R15, R15, R11, RZ ;  /* 0x0000000b0f0f7224 */ /* 0x008fc800078e02ff */
[----:B------:R-:W-:-:S06]  /*05d0*/  IMAD.HI.U32 R11, R11, R15, R10 ;  /* 0x0000000f0b0b7227 */ /* 0x000fcc00078e000a */
[----:B------:R-:W-:-:S04]  /*05e0*/  IMAD.HI.U32 R11, R11, R8, RZ ;  /* 0x000000080b0b7227 */ /* 0x000fc800078e00ff */
[----:B------:R-:W-:-:S04]  /*05f0*/  IMAD.MOV R10, RZ, RZ, -R11 ;  /* 0x000000ffff0a7224 */ /* 0x000fc800078e0a0b */
[----:B------:R-:W-:-:S05]  /*0600*/  IMAD R8, R9, R10, R8 ;  /* 0x0000000a09087224 */ /* 0x000fca00078e0208 */
[----:B------:R-:W-:-:S13]  /*0610*/  ISETP.GE.U32.AND P0, PT, R8, R9, PT ;  /* 0x000000090800720c */ /* 0x000fda0003f06070 */
[----:B------:R-:W-:Y:S02]  /*0620*/  @P0 IMAD.IADD R8, R8, 0x1, -R9 ;  /* 0x0000000108080824 */ /* 0x000fe400078e0a09 */
[----:B------:R-:W-:-:S03]  /*0630*/  @P0 VIADD R11, R11, 0x1 ;  /* 0x000000010b0b0836 */ /* 0x000fc60000000000 */
[----:B------:R-:W-:-:S13]  /*0640*/  ISETP.GE.U32.AND P1, PT, R8, R9, PT ;  /* 0x000000090800720c */ /* 0x000fda0003f26070 */
[----:B------:R-:W-:Y:S01]  /*0650*/  @P1 VIADD R11, R11, 0x1 ;  /* 0x000000010b0b1836 */ /* 0x000fe20000000000 */
[----:B------:R-:W-:-:S05]  /*0660*/  @!P2 LOP3.LUT R11, RZ, R9, RZ, 0x33, !PT ;  /* 0x00000009ff0ba212 */ /* 0x000fca00078e33ff */
[----:B------:R-:W-:-:S05]  /*0670*/  IMAD.IADD R8, R12, 0x1, R11 ;  /* 0x000000010c087824 */ /* 0x000fca00078e020b */
[C---:B------:R-:W-:Y:S02]  /*0680*/  LOP3.LUT R10, R8.reuse, 0x3, RZ, 0xc0, !PT ;  /* 0x00000003080a7812 */ /* 0x040fe400078ec0ff */
[----:B------:R-:W-:Y:S02]  /*0690*/  ISETP.GE.U32.AND P1, PT, R8, 0x3, PT ;  /* 0x000000030800780c */ /* 0x000fe40003f26070 */
[----:B------:R-:W-:-:S13]  /*06a0*/  ISETP.NE.AND P0, PT, R10, 0x3, PT ;  /* 0x000000030a00780c */ /* 0x000fda0003f05270 */
[----:B------:R-:W-:Y:S05]  /*06b0*/  @!P0 BRA `(.L_x_39) ;  /* 0x0000000000408947 */ /* 0x000fea0003800000 */
[----:B------:R-:W2:Y:S01]  /*06c0*/  S2R R11, SR_CgaCtaId ;  /* 0x00000000000b7919 */ /* 0x000ea20000008800 */
[----:B------:R-:W-:Y:S02]  /*06d0*/  IADD3 R8, PT, PT, R8, 0x1, RZ ;  /* 0x0000000108087810 */ /* 0x000fe40007ffe0ff */
[----:B------:R-:W-:Y:S02]  /*06e0*/  MOV R10, 0x400 ;  /* 0x00000400000a7802 */ /* 0x000fe40000000f00 */
[----:B------:R-:W-:-:S05]  /*06f0*/  LOP3.LUT R8, R8, 0x3, RZ, 0xc0, !PT ;  /* 0x0000000308087812 */ /* 0x000fca00078ec0ff */
[----:B------:R-:W-:Y:S01]  /*0700*/  IMAD.MOV R8, RZ, RZ, -R8 ;  /* 0x000000ffff087224 */ /* 0x000fe200078e0a08 */
[----:B--2---:R-:W-:-:S07]  /*0710*/  LEA R13, R11, R10, 0x18 ;  /* 0x0000000a0b0d7211 */ /* 0x004fce00078ec0ff */
.L_x_40:
[----:B0-----:R-:W-:-:S04]  /*0720*/  IADD3 R10, P0, PT, R6, UR4, RZ ;  /* 0x00000004060a7c10 */ /* 0x001fc8000ff1e0ff */
[----:B------:R-:W-:-:S06]  /*0730*/  LEA.HI.X.SX32 R11, R6, UR5, 0x1, P0 ;  /* 0x00000005060b7c11 */ /* 0x000fcc00080f0eff */
[----:B--2---:R-:W2:Y:S01]  /*0740*/  LDG.E.U8 R11, desc[UR6][R10.64] ;  /* 0x000000060a0b7981 */ /* 0x004ea2000c1e1100 */
[----:B------:R-:W-:Y:S01]  /*0750*/  VIADD R8, R8, 0x1 ;  /* 0x0000000108087836 */ /* 0x000fe20000000000 */
[----:B------:R-:W-:-:S04]  /*0760*/  IADD3 R6, PT, PT, R9, R6, RZ ;  /* 0x0000000609067210 */ /* 0x000fc80007ffe0ff */
[----:B------:R-:W-:Y:S01]  /*0770*/  ISETP.NE.AND P0, PT, R8, RZ, PT ;  /* 0x000000ff0800720c */ /* 0x000fe20003f05270 */
[----:B--2---:R-:W-:-:S04]  /*0780*/  IMAD.IADD R12, R4, 0x1, R11 ;  /* 0x00000001040c7824 */ /* 0x004fc800078e020b */
[----:B------:R-:W-:-:S05]  /*0790*/  IMAD R12, R12, 0x4, R13 ;  /* 0x000000040c0c7824 */ /* 0x000fca00078e020d */
[----:B------:R2:W-:Y:S03]  /*07a0*/  ATOMS.POPC.INC.32 RZ, [R12+URZ] ;  /* 0x000000000cff7f8c */ /* 0x0005e6000d8000ff */
[----:B------:R-:W-:Y:S05]  /*07b0*/  @P0 BRA `(.L_x_40) ;  /* 0xfffffffc00d80947 */ /* 0x000fea000383ffff */
.L_x_39:
[----:B01----:R-:W-:Y:S05]  /*07c0*/  BSYNC.RECONVERGENT B1 ;  /* 0x0000000000017941 */ /* 0x003fea0003800200 */
.L_x_38:
[----:B------:R-:W-:Y:S05]  /*07d0*/  @!P1 BRA `(.L_x_37) ;  /* 0x0000000000809947 */ /* 0x000fea0003800000 */
[----:B------:R-:W0:Y:S01]  /*07e0*/  S2R R11, SR_CgaCtaId ;  /* 0x00000000000b7919 */ /* 0x000e220000008800 */
[----:B------:R-:W-:Y:S02]  /*07f0*/  MOV R8, 0x400 ;  /* 0x0000040000087802 */ /* 0x000fe40000000f00 */
[----:B------:R-:W-:Y:S02]  /*0800*/  SHF.R.S32.HI R17, RZ, 0x1f, R9 ;  /* 0x0000001fff117819 */ /* 0x000fe40000011409 */
[----:B0-----:R-:W-:-:S07]  /*0810*/  LEA R8, R11, R8, 0x18 ;  /* 0x000000080b087211 */ /* 0x001fce00078ec0ff */
.L_x_41:
[----:B------:R-:W-:-:S04]  /*0820*/  IADD3 R18, P0, PT, R6, UR8, RZ ;  /* 0x0000000806127c10 */ /* 0x000fc8000ff1e0ff */
[----:B------:R-:W-:Y:S02]  /*0830*/  LEA.HI.X.SX32 R19, R6, UR9, 0x1, P0 ;  /* 0x0000000906137c11 */ /* 0x000fe400080f0eff */
[----:B------:R-:W-:-:S05]  /*0840*/  IADD3 R14, P0, PT, R9, R18, RZ ;  /* 0x00000012090e7210 */ /* 0x000fca0007f1e0ff */
[----:B------:R-:W-:Y:S01]  /*0850*/  IMAD.X R15, R17, 0x1, R19, P0 ;  /* 0x00000001110f7824 */ /* 0x000fe200000e0613 */
[----:B--2---:R-:W-:Y:S01]  /*0860*/  IADD3 R12, P0, PT, R9, R14, RZ ;  /* 0x0000000e090c7210 */ /* 0x004fe20007f1e0ff */
[----:B------:R-:W2:Y:S04]  /*0870*/  LDG.E.U8 R19, desc[UR6][R18.64] ;  /* 0x0000000612137981 */ /* 0x000ea8000c1e1100 */
[----:B------:R-:W-:Y:S01]  /*0880*/  IMAD.X R13, R17, 0x1, R15, P0 ;  /* 0x00000001110d7824 */ /* 0x000fe200000e060f */
[----:B------:R-:W-:Y:S01]  /*0890*/  IADD3 R10, P0, PT, R9, R12, RZ ;  /* 0x0000000c090a7210 */ /* 0x000fe20007f1e0ff */
[----:B---3--:R-:W3:Y:S04]  /*08a0*/  LDG.E.U8 R15, desc[UR6][R14.64] ;  /* 0x000000060e0f7981 */ /* 0x008ee8000c1e1100 */
[----:B------:R-:W-:-:S02]  /*08b0*/  IMAD.X R11, R17, 0x1, R13, P0 ;  /* 0x00000001110b7824 */ /* 0x000fc400000e060d */
[----:B------:R-:W4:Y:S04]  /*08c0*/  LDG.E.U8 R13, desc[UR6][R12.64] ;  /* 0x000000060c0d7981 */ /* 0x000f28000c1e1100 */
[----:B------:R-:W5:Y:S01]  /*08d0*/  LDG.E.U8 R11, desc[UR6][R10.64] ;  /* 0x000000060a0b7981 */ /* 0x000f62000c1e1100 */
[----:B------:R-:W-:-:S04]  /*08e0*/  IADD3 R6, PT, PT, R9, R6, R9 ;  /* 0x0000000609067210 */ /* 0x000fc80007ffe009 */
[----:B------:R-:W-:-:S04]  /*08f0*/  IADD3 R6, PT, PT, R9, R6, R9 ;  /* 0x0000000609067210 */ /* 0x000fc80007ffe009 */
[----:B------:R-:W-:Y:S01]  /*0900*/  ISETP.GE.AND P0, PT, R6, R7, PT ;  /* 0x000000070600720c */ /* 0x000fe20003f06270 */
[C---:B--2---:R-:W-:Y:S01]  /*0910*/  IMAD.IADD R21, R4.reuse, 0x1, R19 ;  /* 0x0000000104157824 */ /* 0x044fe200078e0213 */
[----:B---3--:R-:W-:-:S03]  /*0920*/  IADD3 R23, PT, PT, R4, R15, RZ ;  /* 0x0000000f04177210 */ /* 0x008fc60007ffe0ff */
[----:B------:R-:W-:Y:S02]  /*0930*/  IMAD R21, R21, 0x4, R8 ;  /* 0x0000000415157824 */ /* 0x000fe400078e0208 */
[----:B----4-:R-:W-:-:S03]  /*0940*/  IMAD.IADD R25, R4, 0x1, R13 ;  /* 0x0000000104197824 */ /* 0x010fc600078e020d */
[----:B------:R3:W-:Y:S01]  /*0950*/  ATOMS.POPC.INC.32 RZ, [R21+URZ] ;  /* 0x0000000015ff7f8c */ /* 0x0007e2000d8000ff */
[--C-:B------:R-:W-:Y:S02]  /*0960*/  IMAD R23, R23, 0x4, R8.reuse ;  /* 0x0000000417177824 */ /* 0x100fe400078e0208 */
[----:B-----5:R-:W-:Y:S01]  /*0970*/  IMAD.IADD R27, R4, 0x1, R11 ;  /* 0x00000001041b7824 */ /* 0x020fe200078e020b */
[----:B------:R-:W-:Y:S02]  /*0980*/  LEA R25, R25, R8, 0x2 ;  /* 0x0000000819197211 */ /* 0x000fe400078e10ff */
[----:B------:R3:W-:Y:S01]  /*0990*/  ATOMS.POPC.INC.32 RZ, [R23+URZ] ;  /* 0x0000000017ff7f8c */ /* 0x0007e2000d8000ff */
[----:B------:R-:W-:-:S03]  /*09a0*/  IMAD R27, R27, 0x4, R8 ;  /* 0x000000041b1b7824 */ /* 0x000fc600078e0208 */
[----:B------:R3:W-:Y:S04]  /*09b0*/  ATOMS.POPC.INC.32 RZ, [R25+URZ] ;  /* 0x0000000019ff7f8c */ /* 0x0007e8000d8000ff */
[----:B------:R3:W-:Y:S01]  /*09c0*/  ATOMS.POPC.INC.32 RZ, [R27+URZ] ;  /* 0x000000001bff7f8c */ /* 0x0007e2000d8000ff */
[----:B------:R-:W-:Y:S05]  /*09d0*/  @!P0 BRA `(.L_x_41) ;  /* 0xfffffffc00908947 */ /* 0x000fea000383ffff */
.L_x_37:
[----:B01----:R-:W-:Y:S05]  /*09e0*/  BSYNC.RECONVERGENT B0 ;  /* 0x0000000000007941 */ /* 0x003fea0003800200 */
.L_x_36:
[----:B------:R-:W-:Y:S01]  /*09f0*/  BAR.SYNC.DEFER_BLOCKING 0x0 ;  /* 0x0000000000007b1d */ /* 0x000fe20000010000 */
[----:B------:R-:W-:-:S13]  /*0a00*/  ISETP.GE.AND P0, PT, R2, R3, PT ;  /* 0x000000030200720c */ /* 0x000fda0003f06270 */
[----:B------:R-:W-:Y:S05]  /*0a10*/  @P0 EXIT ;  /* 0x000000000000094d */ /* 0x000fea0003800000 */
[----:B------:R-:W-:-:S13]  /*0a20*/  ISETP.GT.AND P0, PT, R5, RZ, PT ;  /* 0x000000ff0500720c */ /* 0x000fda0003f04270 */
[----:B------:R-:W-:Y:S05]  /*0a30*/  @P0 BRA `(.L_x_42) ;  /* 0x00000000001c0947 */ /* 0x000fea0003800000 */
[----:B------:R-:W0:Y:S02]  /*0a40*/  LDC.64 R6, c[0x0][0x380] ;  /* 0x0000e000ff067b82 */ /* 0x000e240000000a00 */
.L_x_43:
[----:B0-----:R-:W-:-:S04]  /*0a50*/  IMAD.WIDE R4, R2, 0x4, R6 ;  /* 0x0000000402047825 */ /* 0x001fc800078e0206 */
[----:B------:R-:W-:Y:S01]  /*0a60*/  IMAD.IADD R2, R0, 0x1, R2 ;  /* 0x0000000100027824 */ /* 0x000fe200078e0202 */
[----:B------:R1:W-:Y:S04]  /*0a70*/  REDG.E.ADD.F32.FTZ.RN.STRONG.GPU desc[UR6][R4.64], RZ ;  /* 0x000000ff040079a6 */ /* 0x0003e8000c12f306 */
[----:B------:R-:W-:-:S13]  /*0a80*/  ISETP.GE.AND P0, PT, R2, R3, PT ;  /* 0x000000030200720c */ /* 0x000fda0003f06270 */
[----:B-1----:R-:W-:Y:S05]  /*0a90*/  @!P0 BRA `(.L_x_43) ;  /* 0xfffffffc00ec8947 */ /* 0x002fea000383ffff */
[----:B------:R-:W-:Y:S05]  /*0aa0*/  EXIT ;  /* 0x000000000000794d */ /* 0x000fea0003800000 */
.L_x_42:
[----:B------:R-:W0:Y:S01]  /*0ab0*/  S2UR UR5, SR_CgaCtaId ;  /* 0x00000000000579c3 */ /* 0x000e220000008800 */
[----:B------:R-:W-:Y:S02]  /*0ac0*/  UMOV UR4, 0x400 ;  /* 0x0000040000047882 */ /* 0x000fe40000000000 */
[----:B0-----:R-:W-:-:S12]  /*0ad0*/  ULEA UR4, UR5, UR4, 0x18 ;  /* 0x0000000405047291 */ /* 0x001fd8000f8ec0ff */
.L_x_45:
[----:B------:R-:W0:Y:S01]  /*0ae0*/  LDC R8, c[0x0][0x394] ;  /* 0x0000e500ff087b82 */ /* 0x000e220000000800 */
[----:B------:R-:W-:Y:S02]  /*0af0*/  IMAD.MOV.U32 R3, RZ, RZ, RZ ;  /* 0x000000ffff037224 */ /* 0x000fe400078e00ff */
[----:B------:R-:W-:-:S07]  /*0b00*/  IMAD.MOV.U32 R4, RZ, RZ, RZ ;  /* 0x000000ffff047224 */ /* 0x000fce00078e00ff */
.L_x_44:
[C---:B------:R-:W-:Y:S01]  /*0b10*/  IADD3 R6, PT, PT, R3.reuse, R2, RZ ;  /* 0x0000000203067210 */ /* 0x040fe20007ffe0ff */
[----:B0-----:R-:W-:-:S03]  /*0b20*/  IMAD.X R3, R3, 0x1, R8, PT ;  /* 0x0000000103037824 */ /* 0x001fc600038e0608 */
[----:B------:R-:W-:Y:S02]  /*0b30*/  LEA R6, R6, UR4, 0x2 ;  /* 0x0000000406067c11 */ /* 0x000fe4000f8e10ff */
[----:B------:R-:W-:-:S03]  /*0b40*/  ISETP.GE.AND P0, PT, R3, R5, PT ;  /* 0x000000050300720c */ /* 0x000fc60003f06270 */
[----:B------:R-:W0:Y:S02]  /*0b50*/  LDS R7, [R6] ;  /* 0x0000000006077984 */ /* 0x000e240000000800 */
[----:B0-----:R-:W-:-:S08]  /*0b60*/  IMAD.IADD R4, R7, 0x1, R4 ;  /* 0x0000000107047824 */ /* 0x001fd000078e0204 */
[----:B------:R-:W-:Y:S05]  /*0b70*/  @!P0 BRA `(.L_x_44) ;  /* 0xfffffffc00e48947 */ /* 0x000fea000383ffff */
[----:B------:R-:W0:Y:S01]  /*0b80*/  LDC.64 R6, c[0x0][0x380] ;  /* 0x0000e000ff067b82 */ /* 0x000e220000000a00 */
[----:B------:R-:W-:Y:S01]  /*0b90*/  I2FP.F32.S32 R3, R4 ;  /* 0x0000000400037245 */ /* 0x000fe20000201400 */
[----:B0-----:R-:W-:-:S04]  /*0ba0*/  IMAD.WIDE R6, R2, 0x4, R6 ;  /* 0x0000000402067825 */ /* 0x001fc800078e0206 */
[----:B------:R-:W-:Y:S01]  /*0bb0*/  IMAD.IADD R2, R0, 0x1, R2 ;  /* 0x0000000100027824 */ /* 0x000fe200078e0202 */
[----:B------:R0:W-:Y:S04]  /*0bc0*/  REDG.E.ADD.F32.FTZ.RN.STRONG.GPU desc[UR6][R6.64], R3 ;  /* 0x00000003060079a6 */ /* 0x0001e8000c12f306 */
[----:B------:R-:W-:-:S13]  /*0bd0*/  ISETP.GE.AND P0, PT, R2, R8, PT ;  /* 0x000000080200720c */ /* 0x000fda0003f06270 */
[----:B0-----:R-:W-:Y:S05]  /*0be0*/  @!P0 BRA `(.L_x_45) ;  /* 0xfffffffc00bc8947 */ /* 0x001fea000383ffff */
[----:B------:R-:W-:Y:S05]  /*0bf0*/  EXIT ;  /* 0x000000000000794d */ /* 0x000fea0003800000 */
.L_x_46:
        /* <DEDUP_REMOVED lines=16> */
.L_x_58:


//--------------------- .text._Z12kernel_hist3PhPfjj --------------------------
	.section	.text._Z12kernel_hist3PhPfjj,"ax",@progbits
	.align	128
        .global         _Z12kernel_hist3PhPfjj
        .type           _Z12kernel_hist3PhPfjj,@function
        .size           _Z12kernel_hist3PhPfjj,(.L_x_59 - _Z12kernel_hist3PhPfjj)
        .other          _Z12kernel_hist3PhPfjj,@"STO_CUDA_ENTRY STV_DEFAULT"
_Z12kernel_hist3PhPfjj:
.text._Z12kernel_hist3PhPfjj:
[----:B------:R-:W-:Y:S01]  /*0000*/  LDC R1, c[0x0][0x37c] ;  /* 0x0000df00ff017b82 */ /* 0x000fe20000000800 */
[----:B------:R-:W0:Y:S07]  /*0010*/  S2R R3, SR_CTAID.Y ;  /* 0x0000000000037919 */ /* 0x000e2e0000002600 */
[----:B------:R-:W1:Y:S01]  /*0020*/  S2UR UR5, SR_CgaCtaId ;  /* 0x00000000000579c3 */ /* 0x000e620000008800 */
[----:B------:R-:W2:Y:S01]  /*0030*/  LDCU UR7, c[0x0][0x390] ;  /* 0x00007200ff0777ac */ /* 0x000ea20008000800 */
[----:B------:R-:W-:Y:S01]  /*0040*/  BSSY.RECONVERGENT B0, `(.L_x_47) ;  /* 0x0000018000007945 */ /* 0x000fe20003800200 */
[----:B------:R-:W0:Y:S01]  /*0050*/  S2R R2, SR_TID.Y ;  /* 0x0000000000027919 */ /* 0x000e220000002200 */
[----:B------:R-:W3:Y:S01]  /*0060*/  LDCU UR6, c[0x0][0x394] ;  /* 0x00007280ff0677ac */ /* 0x000ee20008000800 */
[----:B------:R-:W4:Y:S01]  /*0070*/  S2R R0, SR_CTAID.X ;  /* 0x0000000000007919 */ /* 0x000f220000002500 */
[----:B------:R-:W-:Y:S01]  /*0080*/  UMOV UR4, 0x400 ;  /* 0x0000040000047882 */ /* 0x000fe20000000000 */
[----:B------:R-:W4:Y:S01]  /*0090*/  S2R R5, SR_TID.X ;  /* 0x0000000000057919 */ /* 0x000f220000002100 */
[----:B-1----:R-:W-:Y:S01]  /*00a0*/  ULEA UR4, UR5, UR4, 0x18 ;  /* 0x0000000405047291 */ /* 0x002fe2000f8ec0ff */
[----:B0-----:R-:W-:-:S05]  /*00b0*/  IMAD R3, R3, 0x10, R2 ;  /* 0x0000001003037824 */ /* 0x001fca00078e0202 */
[----:B--2---:R-:W-:Y:S01]  /*00c0*/  ISETP.GE.U32.AND P0, PT, R3, UR7, PT ;  /* 0x0000000703007c0c */ /* 0x004fe2000bf06070 */
[--C-:B----4-:R-:W-:Y:S02]  /*00d0*/  IMAD R0, R0, 0x10, R5.reuse ;  /* 0x0000001000007824 */ /* 0x110fe400078e0205 */
[----:B------:R-:W-:-:S03]  /*00e0*/  IMAD R5, R2, 0x10, R5 ;  /* 0x0000001002057824 */ /* 0x000fc600078e0205 */
[----:B---3--:R-:W-:Y:S01]  /*00f0*/  ISETP.GE.U32.OR P0, PT, R0, UR6, P0 ;  /* 0x0000000600007c0c */ /* 0x008fe20008706470 */
[----:B------:R-:W-:Y:S01]  /*0100*/  IMAD R0, R3, UR6, R0 ;  /* 0x0000000603007c24 */ /* 0x000fe2000f8e0200 */
[----:B------:R-:W-:Y:S01]  /*0110*/  LEA R4, R5, UR4, 0x2 ;  /* 0x0000000405047c11 */ /* 0x000fe2000f8e10ff */
[----:B------:R-:W0:Y:S04]  /*0120*/  LDCU.64 UR6, c[0x0][0x358] ;  /* 0x00006b00ff0677ac */ /* 0x000e280008000a00 */
[----:B------:R1:W-:Y:S01]  /*0130*/  STS [R4], RZ ;  /* 0x000000ff04007388 */ /* 0x0003e20000000800 */
[----:B------:R-:W-:Y:S06]  /*0140*/  BAR.SYNC.DEFER_BLOCKING 0x0 ;  /* 0x0000000000007b1d */ /* 0x000fec0000010000 */
[----:B------:R-:W-:Y:S05]  /*0150*/  @P0 BRA `(.L_x_48) ;  /* 0x0000000000180947 */ /* 0x000fea0003800000 */
[----:B------:R-:W2:Y:S02]  /*0160*/  LDCU.64 UR8, c[0x0][0x380] ;  /* 0x00007000ff0877ac */ /* 0x000ea40008000a00 */
[----:B--2---:R-:W-:-:S04]  /*0170*/  IADD3 R2, P0, PT, R0, UR8, RZ ;  /* 0x0000000800027c10 */ /* 0x004fc8000ff1e0ff */
[----:B------:R-:W-:-:S05]  /*0180*/  LEA.HI.X.SX32 R3, R0, UR9, 0x1, P0 ;  /* 0x0000000900037c11 */ /* 0x000fca00080f0eff */
[----:B0-----:R-:W2:Y:S02]  /*0190*/  LDG.E.U8 R2, desc[UR6][R2.64] ;  /* 0x0000000602027981 */ /* 0x001ea4000c1e1100 */
[----:B--2---:R-:W-:-:S05]  /*01a0*/  LEA R0, R2, UR4, 0x2 ;  /* 0x0000000402007c11 */ /* 0x004fca000f8e10ff */
[----:B------:R2:W-:Y:S02]  /*01b0*/  ATOMS.POPC.INC.32 RZ, [R0+URZ] ;  /* 0x0000000000ff7f8c */ /* 0x0005e4000d8000ff */
.L_x_48:
[----:B0-----:R-:W-:Y:S05]  /*01c0*/  BSYNC.RECONVERGENT B0 ;  /* 0x0000000000007941 */ /* 0x001fea0003800200 */
.L_x_47:
[----:B------:R-:W-:Y:S08]  /*01d0*/  BAR.SYNC.DEFER_BLOCKING 0x0 ;  /* 0x0000000000007b1d */ /* 0x000ff00000010000 */
[----:B------:R-:W0:Y:S01]  /*01e0*/  LDC.64 R2, c[0x0][0x388] ;  /* 0x0000e200ff027b82 */ /* 0x000e220000000a00 */
[----:B-1----:R-:W1:Y:S01]  /*01f0*/  LDS R4, [R4] ;  /* 0x0000000004047984 */ /* 0x002e620000000800 */
[----:B0-----:R-:W-:Y:S01]  /*0200*/  IMAD.WIDE.U32 R2, R5, 0x4, R2 ;  /* 0x0000000405027825 */ /* 0x001fe200078e0002 */
[----:B-1----:R-:W-:-:S05]  /*0210*/  I2FP.F32.U32 R5, R4 ;  /* 0x0000000400057245 */ /* 0x002fca0000201000 */
[----:B------:R-:W-:Y:S01]  /*0220*/  REDG.E.ADD.F32.FTZ.RN.STRONG.GPU desc[UR6][R2.64], R5 ;  /* 0x00000005020079a6 */ /* 0x000fe2000c12f306 */
[----:B------:R-:W-:Y:S05]  /*0230*/  EXIT ;  /* 0x000000000000794d */ /* 0x000fea0003800000 */
.L_x_49:
        /* <DEDUP_REMOVED lines=12> */
.L_x_59:


//--------------------- .text._Z11kernel_histPhPfjj --------------------------
	.section	.text._Z11kernel_histPhPfjj,"ax",@progbits
	.align	128
        .global         _Z11kernel_histPhPfjj
        .type           _Z11kernel_histPhPfjj,@function
        .size           _Z11kernel_histPhPfjj,(.L_x_60 - _Z11kernel_histPhPfjj)
        .other          _Z11kernel_histPhPfjj,@"STO_CUDA_ENTRY STV_DEFAULT"
_Z11kernel_histPhPfjj:
.text._Z11kernel_histPhPfjj:
[----:B------:R-:W-:Y:S01]  /*0000*/  LDC R1, c[0x0][0x37c] ;  /* 0x0000df00ff017b82 */ /* 0x000fe20000000800 */
[----:B------:R-:W0:Y:S01]  /*0010*/  S2R R5, SR_TID.Y ;  /* 0x0000000000057919 */ /* 0x000e220000002200 */
[----:B------:R-:W1:Y:S06]  /*0020*/  LDCU.64 UR10, c[0x0][0x390] ;  /* 0x00007200ff0a77ac */ /* 0x000e6c0008000a00 */
[----:B------:R-:W2:Y:S01]  /*0030*/  S2UR UR7, SR_CTAID.Y ;  /* 0x00000000000779c3 */ /* 0x000ea20000002600 */
[----:B------:R-:W-:Y:S01]  /*0040*/  BSSY.RECONVERGENT B0, `(.L_x_50) ;  /* 0x000001d000007945 */ /* 0x000fe20003800200 */
[----:B------:R-:W3:Y:S06]  /*0050*/  S2R R4, SR_TID.X ;  /* 0x0000000000047919 */ /* 0x000eec0000002100 */
[----:B------:R-:W4:Y:S08]  /*0060*/  S2UR UR8, SR_CTAID.X ;  /* 0x00000000000879c3 */ /* 0x000f300000002500 */
[----:B------:R-:W5:Y:S01]  /*0070*/  S2UR UR6, SR_CgaCtaId ;  /* 0x00000000000679c3 */ /* 0x000f620000008800 */
[----:B-1----:R-:W-:-:S02]  /*0080*/  UIADD3 UR5, UPT, UPT, UR10, -0x1, URZ ;  /* 0xffffffff0a057890 */ /* 0x002fc4000fffe0ff */
[----:B------:R-:W-:Y:S02]  /*0090*/  UIADD3 UR4, UPT, UPT, UR11, -0x1, URZ ;  /* 0xffffffff0b047890 */ /* 0x000fe4000fffe0ff */
[----:B------:R-:W-:Y:S02]  /*00a0*/  USHF.R.U32.HI UR5, URZ, 0x4, UR5 ;  /* 0x00000004ff057899 */ /* 0x000fe40008011605 */
[----:B------:R-:W-:-:S04]  /*00b0*/  USHF.R.U32.HI UR4, URZ, 0x4, UR4 ;  /* 0x00000004ff047899 */ /* 0x000fc80008011604 */
[C---:B0-----:R-:W-:Y:S02]  /*00c0*/  IMAD R0, R5.reuse, UR5, R5 ;  /* 0x0000000505007c24 */ /* 0x041fe4000f8e0205 */
[--C-:B---3--:R-:W-:Y:S01]  /*00d0*/  IMAD R2, R4, UR4, R4.reuse ;  /* 0x0000000404027c24 */ /* 0x108fe2000f8e0204 */
[----:B------:R-:W-:Y:S01]  /*00e0*/  UMOV UR4, 0x400 ;  /* 0x0000040000047882 */ /* 0x000fe20000000000 */
[----:B--2---:R-:W-:Y:S02]  /*00f0*/  VIADD R0, R0, UR7 ;  /* 0x0000000700007c36 */ /* 0x004fe40008000000 */
[----:B----4-:R-:W-:Y:S01]  /*0100*/  VIADD R3, R2, UR8 ;  /* 0x0000000802037c36 */ /* 0x010fe20008000000 */
[----:B-----5:R-:W-:Y:S02]  /*0110*/  ULEA UR4, UR6, UR4, 0x18 ;  /* 0x0000000406047291 */ /* 0x020fe4000f8ec0ff */
[C---:B------:R-:W-:Y:S01]  /*0120*/  ISETP.GE.U32.AND P0, PT, R0.reuse, UR10, PT ;  /* 0x0000000a00007c0c */ /* 0x040fe2000bf06070 */
[----:B------:R-:W-:Y:S01]  /*0130*/  IMAD R5, R5, 0x10, R4 ;  /* 0x0000001005057824 */ /* 0x000fe200078e0204 */
[----:B------:R-:W0:Y:S01]  /*0140*/  LDCU.64 UR6, c[0x0][0x358] ;  /* 0x00006b00ff0677ac */ /* 0x000e220008000a00 */
[----:B------:R-:W-:Y:S01]  /*0150*/  IMAD R0, R0, UR11, R3 ;  /* 0x0000000b00007c24 */ /* 0x000fe2000f8e0203 */
[----:B------:R-:W-:-:S02]  /*0160*/  ISETP.GE.U32.OR P0, PT, R3, UR11, P0 ;  /* 0x0000000b03007c0c */ /* 0x000fc40008706470 */
[----:B------:R-:W-:-:S05]  /*0170*/  LEA R4, R5, UR4, 0x2 ;  /* 0x0000000405047c11 */ /* 0x000fca000f8e10ff */
        /* <DEDUP_REMOVED lines=9> */
.L_x_51:
[----:B0-----:R-:W-:Y:S05]  /*0210*/  BSYNC.RECONVERGENT B0 ;  /* 0x0000000000007941 */ /* 0x001fea0003800200 */
.L_x_50:
[----:B------:R-:W-:Y:S08]  /*0220*/  BAR.SYNC.DEFER_BLOCKING 0x0 ;  /* 0x0000000000007b1d */ /* 0x000ff00000010000 */
[----:B------:R-:W0:Y:S01]  /*0230*/  LDC.64 R2, c[0x0][0x388] ;  /* 0x0000e200ff027b82 */ /* 0x000e220000000a00 */
[----:B-1----:R-:W1:Y:S01]  /*0240*/  LDS R4, [R4] ;  /* 0x0000000004047984 */ /* 0x002e620000000800 */
[----:B0-----:R-:W-:Y:S01]  /*0250*/  IMAD.WIDE.U32 R2, R5, 0x4, R2 ;  /* 0x0000000405027825 */ /* 0x001fe200078e0002 */
[----:B-1----:R-:W-:-:S05]  /*0260*/  I2FP.F32.U32 R5, R4 ;  /* 0x0000000400057245 */ /* 0x002fca0000201000 */
[----:B------:R-:W-:Y:S01]  /*0270*/  REDG.E.ADD.F32.FTZ.RN.STRONG.GPU desc[UR6][R2.64], R5 ;  /* 0x00000005020079a6 */ /* 0x000fe2000c12f306 */
[----:B------:R-:W-:Y:S05]  /*0280*/  EXIT ;  /* 0x000000000000794d */ /* 0x000fea0003800000 */
.L_x_52:
        /* <DEDUP_REMOVED lines=15> */
.L_x_60:


//--------------------- .nv.shared.reserved.0     --------------------------
	.section	.nv.shared.reserved.0,"aw",@nobits
	.weak		__nv_reservedSMEM_offset_0_alias
	.size		__nv_reservedSMEM_offset_0_alias, 0, 64
	.other		__nv_reservedSMEM_offset_0_alias,@"STO_CUDA_RESERVED_SHARED STV_DEFAULT"
__nv_reservedSMEM_offset_0_alias:
	.zero		0
	.zero		64


//--------------------- .nv.shared._Z10kernel_cdfPfi --------------------------
	.section	.nv.shared._Z10kernel_cdfPfi,"aw",@nobits
	.sectionflags	@""
	.align	4
.nv.shared._Z10kernel_cdfPfi:
	.zero		2048


//--------------------- .nv.shared._Z12kernel_hist2PfPhiii --------------------------
	.section	.nv.shared._Z12kernel_hist2PfPhiii,"aw",@nobits
	.sectionflags	@""
	.align	4
.nv.shared._Z12kernel_hist2PfPhiii:
	.zero		9216


//--------------------- .nv.shared._Z12kernel_hist3PhPfjj --------------------------
	.section	.nv.shared._Z12kernel_hist3PhPfjj,"aw",@nobits
	.sectionflags	@""
	.align	4
.nv.shared._Z12kernel_hist3PhPfjj:
	.zero		2048


//--------------------- .nv.shared._Z11kernel_histPhPfjj --------------------------
	.section	.nv.shared._Z11kernel_histPhPfjj,"aw",@nobits
	.sectionflags	@""
	.align	4
.nv.shared._Z11kernel_histPhPfjj:
	.zero		2048


//--------------------- .nv.constant0._Z18kernel_equlizationPhPfjj --------------------------
	.section	.nv.constant0._Z18kernel_equlizationPhPfjj,"a",@progbits
	.sectionflags	@""
	.align	4
.nv.constant0._Z18kernel_equlizationPhPfjj:
	.zero		920


//--------------------- .nv.constant0._Z10kernel_cdfPfi --------------------------
	.section	.nv.constant0._Z10kernel_cdfPfi,"a",@progbits
	.sectionflags	@""
	.align	4
.nv.constant0._Z10kernel_cdfPfi:
	.zero		908


//--------------------- .nv.constant0._Z18kernel_hist_globalPhPfjj --------------------------
	.section	.nv.constant0._Z18kernel_hist_globalPhPfjj,"a",@progbits
	.sectionflags	@""
	.align	4
.nv.constant0._Z18kernel_hist_globalPhPfjj:
	.zero		920


//--------------------- .nv.constant0._Z12kernel_hist2PfPhiii --------------------------
	.section	.nv.constant0._Z12kernel_hist2PfPhiii,"a",@progbits
	.sectionflags	@""
	.align	4
.nv.constant0._Z12kernel_hist2PfPhiii:
	.zero		924


//--------------------- .nv.constant0._Z12kernel_hist3PhPfjj --------------------------
	.section	.nv.constant0._Z12kernel_hist3PhPfjj,"a",@progbits
	.sectionflags	@""
	.align	4
.nv.constant0._Z12kernel_hist3PhPfjj:
	.zero		920


//--------------------- .nv.constant0._Z11kernel_histPhPfjj --------------------------
	.section	.nv.constant0._Z11kernel_histPhPfjj,"a",@progbits
	.sectionflags	@""
	.align	4
.nv.constant0._Z11kernel_histPhPfjj:
	.zero		920


//--------------------- SYMBOLS --------------------------

	.type		.nv.reservedSmem.offset0,@object
	.size		.nv.reservedSmem.offset0,0x4
	.type		.nv.reservedSmem.cap,@object
	.size		.nv.reservedSmem.cap,0x4
